	.target	sm_100a

	.elftype	@"ET_EXEC"


//--------------------- .note.nv.tkinfo           --------------------------
	.section	.note.nv.tkinfo,"",@"SHT_NOTE"
	.sectionflags	@"SHF_NOTE_NV_TKINFO"
	.tkinfo
        /*0018*/ 	.word	0x00000002
        /*0030*/ 	.string	""
        /*0030*/ 	.string	"ptxas"
        /*0030*/ 	.string	"Cuda compilation tools, release 13.0, V13.0.88"
        /*0030*/ 	.string	"Build cuda_13.0.r13.0/compiler.36424714_0"
        /*0030*/ 	.string	"-arch sm_100a -m 64 "



//--------------------- .note.nv.cuinfo           --------------------------
	.section	.note.nv.cuinfo,"",@"SHT_NOTE"
	.sectionflags	@"SHF_NOTE_NV_CUINFO"
        /*0018*/ 	.short	0x0002
        /*001a*/ 	.short	0x0064
        /*001c*/ 	.short	0x0082
	.zero		2


//--------------------- .nv.info                  --------------------------
	.section	.nv.info,"",@"SHT_CUDA_INFO"
	.align	4


	//----- nvinfo : EIATTR_REGCOUNT
	.align		4
        /*0000*/ 	.byte	0x04, 0x2f
        /*0002*/ 	.short	(.L_19 - .L_18)
	.align		4
.L_18:
        /*0004*/ 	.word	index@(_ZN7cutlass13device_kernelINS_4gemm6kernel13GemmUniversalIN4cute5tupleIJiiiiEEENS1_10collective13CollectiveMmaINS1_35MainloopSm100TmaUmmaWarpSpecializedILi8ELi2ELi4ENS5_IJNS4_1CILi2EEENSA_ILi1EEESC_EEEEENS5_IJNSA_ILi256EEENSA_ILi128EEENSA_ILi64EEEEEENS_6half_tENS5_IJlSC_lEEESJ_SK_NS4_8TiledMMAINS4_8MMA_AtomIJNS4_26SM100_MMA_F16BF16_2x1SM_SSISJ_SJ_fLi256ELi128ELNS4_4UMMA5MajorE0ELSP_0ELNSO_7ScaleInE0ELSQ_0EEEEEENS4_6LayoutINS5_IJSC_SC_SC_EEENS5_IJNSA_ILi0EEESV_SV_EEEEENS5_IJNS4_10UnderscoreESY_SY_EEEEENS4_18SM100_TMA_2SM_LOADENS4_14ComposedLayoutINS4_7SwizzleILi3ELi4ELi3EEENS4_18smem_ptr_flag_bitsILi16EEENST_INS5_IJNSA_ILi8EEESH_EEENS5_IJSH_SC_EEEEEEEvNS4_8identityES11_S1B_vS1C_EENS_8epilogue10collective18CollectiveEpilogueINS1E_23Sm100TmaWarpSpecializedILi4ELi2ELi32ELb1ELb0EEEJNS5_IJSG_SG_SH_EEENS5_IJNST_ISG_SC_EENST_INSA_ILi32EEESC_EEEEESJ_SK_SJ_SK_NS1E_6fusion15FusionCallbacksIS1I_NS1O_17LinearCombinationISJ_fSJ_fLNS_15FloatRoundStyleE2EEES1J_S1N_JEEENS4_5SM1004TMEM4LOAD26SM100_TMEM_LOAD_32dp32b32xENS4_13SM90_TMA_LOADENS12_INS13_ILi2ELi4ELi3EEES16_NST_INS5_IJS17_S1L_EEENS5_IJS1L_SC_EEEEEEENS4_39AutoVectorizingCopyWithAssumedAlignmentILi128EEENS4_14SM90_TMA_STOREES23_S25_S25_EEEvvEEEEvNT_6ParamsE)
        /*0008*/ 	.word	0x00000073


	//----- nvinfo : EIATTR_FRAME_SIZE
	.align		4
.L_19:
        /*000c*/ 	.byte	0x04, 0x11
        /*000e*/ 	.short	(.L_21 - .L_20)
	.align		4
.L_20:
        /*0010*/ 	.word	index@($__internal_2_$__cuda_sm10x_tcgen05_guardrail_trap_unallocated_columns_being_dealloced)
        /*0014*/ 	.word	0x00000000


	//----- nvinfo : EIATTR_FRAME_SIZE
	.align		4
.L_21:
        /*0018*/ 	.byte	0x04, 0x11
        /*001a*/ 	.short	(.L_23 - .L_22)
	.align		4
.L_22:
        /*001c*/ 	.word	index@($__internal_1_$__cuda_sm10x_tcgen05_guardrail_trap_phase_invalid_during_alloc)
        /*0020*/ 	.word	0x00000000


	//----- nvinfo : EIATTR_FRAME_SIZE
	.align		4
.L_23:
        /*0024*/ 	.byte	0x04, 0x11
        /*0026*/ 	.short	(.L_25 - .L_24)
	.align		4
.L_24:
        /*0028*/ 	.word	index@($__internal_0_$__cuda_sm10x_tcgen05_guardrail_trap_col_being_dealloced_not_returned_by_alloc)
        /*002c*/ 	.word	0x00000000


	//----- nvinfo : EIATTR_FRAME_SIZE
	.align		4
.L_25:
        /*0030*/ 	.byte	0x04, 0x11
        /*0032*/ 	.short	(.L_27 - .L_26)
	.align		4
.L_26:
        /*0034*/ 	.word	index@(_ZN7cutlass13device_kernelINS_4gemm6kernel13GemmUniversalIN4cute5tupleIJiiiiEEENS1_10collective13CollectiveMmaINS1_35MainloopSm100TmaUmmaWarpSpecializedILi8ELi2ELi4ENS5_IJNS4_1CILi2EEENSA_ILi1EEESC_EEEEENS5_IJNSA_ILi256EEENSA_ILi128EEENSA_ILi64EEEEEENS_6half_tENS5_IJlSC_lEEESJ_SK_NS4_8TiledMMAINS4_8MMA_AtomIJNS4_26SM100_MMA_F16BF16_2x1SM_SSISJ_SJ_fLi256ELi128ELNS4_4UMMA5MajorE0ELSP_0ELNSO_7ScaleInE0ELSQ_0EEEEEENS4_6LayoutINS5_IJSC_SC_SC_EEENS5_IJNSA_ILi0EEESV_SV_EEEEENS5_IJNS4_10UnderscoreESY_SY_EEEEENS4_18SM100_TMA_2SM_LOADENS4_14ComposedLayoutINS4_7SwizzleILi3ELi4ELi3EEENS4_18smem_ptr_flag_bitsILi16EEENST_INS5_IJNSA_ILi8EEESH_EEENS5_IJSH_SC_EEEEEEEvNS4_8identityES11_S1B_vS1C_EENS_8epilogue10collective18CollectiveEpilogueINS1E_23Sm100TmaWarpSpecializedILi4ELi2ELi32ELb1ELb0EEEJNS5_IJSG_SG_SH_EEENS5_IJNST_ISG_SC_EENST_INSA_ILi32EEESC_EEEEESJ_SK_SJ_SK_NS1E_6fusion15FusionCallbacksIS1I_NS1O_17LinearCombinationISJ_fSJ_fLNS_15FloatRoundStyleE2EEES1J_S1N_JEEENS4_5SM1004TMEM4LOAD26SM100_TMEM_LOAD_32dp32b32xENS4_13SM90_TMA_LOADENS12_INS13_ILi2ELi4ELi3EEES16_NST_INS5_IJS17_S1L_EEENS5_IJS1L_SC_EEEEEEENS4_39AutoVectorizingCopyWithAssumedAlignmentILi128EEENS4_14SM90_TMA_STOREES23_S25_S25_EEEvvEEEEvNT_6ParamsE)
        /*0038*/ 	.word	0x00000000


	//----- nvinfo : EIATTR_MIN_STACK_SIZE
	.align		4
.L_27:
        /*003c*/ 	.byte	0x04, 0x12
        /*003e*/ 	.short	(.L_29 - .L_28)
	.align		4
.L_28:
        /*0040*/ 	.word	index@(_ZN7cutlass13device_kernelINS_4gemm6kernel13GemmUniversalIN4cute5tupleIJiiiiEEENS1_10collective13CollectiveMmaINS1_35MainloopSm100TmaUmmaWarpSpecializedILi8ELi2ELi4ENS5_IJNS4_1CILi2EEENSA_ILi1EEESC_EEEEENS5_IJNSA_ILi256EEENSA_ILi128EEENSA_ILi64EEEEEENS_6half_tENS5_IJlSC_lEEESJ_SK_NS4_8TiledMMAINS4_8MMA_AtomIJNS4_26SM100_MMA_F16BF16_2x1SM_SSISJ_SJ_fLi256ELi128ELNS4_4UMMA5MajorE0ELSP_0ELNSO_7ScaleInE0ELSQ_0EEEEEENS4_6LayoutINS5_IJSC_SC_SC_EEENS5_IJNSA_ILi0EEESV_SV_EEEEENS5_IJNS4_10UnderscoreESY_SY_EEEEENS4_18SM100_TMA_2SM_LOADENS4_14ComposedLayoutINS4_7SwizzleILi3ELi4ELi3EEENS4_18smem_ptr_flag_bitsILi16EEENST_INS5_IJNSA_ILi8EEESH_EEENS5_IJSH_SC_EEEEEEEvNS4_8identityES11_S1B_vS1C_EENS_8epilogue10collective18CollectiveEpilogueINS1E_23Sm100TmaWarpSpecializedILi4ELi2ELi32ELb1ELb0EEEJNS5_IJSG_SG_SH_EEENS5_IJNST_ISG_SC_EENST_INSA_ILi32EEESC_EEEEESJ_SK_SJ_SK_NS1E_6fusion15FusionCallbacksIS1I_NS1O_17LinearCombinationISJ_fSJ_fLNS_15FloatRoundStyleE2EEES1J_S1N_JEEENS4_5SM1004TMEM4LOAD26SM100_TMEM_LOAD_32dp32b32xENS4_13SM90_TMA_LOADENS12_INS13_ILi2ELi4ELi3EEES16_NST_INS5_IJS17_S1L_EEENS5_IJS1L_SC_EEEEEEENS4_39AutoVectorizingCopyWithAssumedAlignmentILi128EEENS4_14SM90_TMA_STOREES23_S25_S25_EEEvvEEEEvNT_6ParamsE)
        /*0044*/ 	.word	0x00000000
.L_29:


//--------------------- .nv.compat                --------------------------
	.section	.nv.compat,"",@"SHT_CUDA_COMPAT_INFO"
	.align	4
        /*0000*/ 	.byte	0x02, 0x09, 0x01, 0x00, 0x02, 0x02, 0x02, 0x00, 0x02, 0x05, 0x05, 0x00, 0x03, 0x07, 0x01, 0x01
        /*0010*/ 	.byte	0x02, 0x03, 0x01, 0x00, 0x02, 0x06, 0x01, 0x00, 0x04, 0x0b, 0x08, 0x00, 0x09, 0x00, 0x00, 0x00
        /*0020*/ 	.byte	0x00, 0x00, 0x00, 0x00


//--------------------- .nv.info._ZN7cutlass13device_kernelINS_4gemm6kernel13GemmUniversalIN4cute5tupleIJiiiiEEENS1_10collective13CollectiveMmaINS1_35MainloopSm100TmaUmmaWarpSpecializedILi8ELi2ELi4ENS5_IJNS4_1CILi2EEENSA_ILi1EEESC_EEEEENS5_IJNSA_ILi256EEENSA_ILi128EEENSA_ILi64EEEEEENS_6half_tENS5_IJlSC_lEEESJ_SK_NS4_8TiledMMAINS4_8MMA_AtomIJNS4_26SM100_MMA_F16BF16_2x1SM_SSISJ_SJ_fLi256ELi128ELNS4_4UMMA5MajorE0ELSP_0ELNSO_7ScaleInE0ELSQ_0EEEEEENS4_6LayoutINS5_IJSC_SC_SC_EEENS5_IJNSA_ILi0EEESV_SV_EEEEENS5_IJNS4_10UnderscoreESY_SY_EEEEENS4_18SM100_TMA_2SM_LOADENS4_14ComposedLayoutINS4_7SwizzleILi3ELi4ELi3EEENS4_18smem_ptr_flag_bitsILi16EEENST_INS5_IJNSA_ILi8EEESH_EEENS5_IJSH_SC_EEEEEEEvNS4_8identityES11_S1B_vS1C_EENS_8epilogue10collective18CollectiveEpilogueINS1E_23Sm100TmaWarpSpecializedILi4ELi2ELi32ELb1ELb0EEEJNS5_IJSG_SG_SH_EEENS5_IJNST_ISG_SC_EENST_INSA_ILi32EEESC_EEEEESJ_SK_SJ_SK_NS1E_6fusion15FusionCallbacksIS1I_NS1O_17LinearCombinationISJ_fSJ_fLNS_15FloatRoundStyleE2EEES1J_S1N_JEEENS4_5SM1004TMEM4LOAD26SM100_TMEM_LOAD_32dp32b32xENS4_13SM90_TMA_LOADENS12_INS13_ILi2ELi4ELi3EEES16_NST_INS5_IJS17_S1L_EEENS5_IJS1L_SC_EEEEEEENS4_39AutoVectorizingCopyWithAssumedAlignmentILi128EEENS4_14SM90_TMA_STOREES23_S25_S25_EEEvvEEEEvNT_6ParamsE --------------------------
	.section	.nv.info._ZN7cutlass13device_kernelINS_4gemm6kernel13GemmUniversalIN4cute5tupleIJiiiiEEENS1_10collective13CollectiveMmaINS1_35MainloopSm100TmaUmmaWarpSpecializedILi8ELi2ELi4ENS5_IJNS4_1CILi2EEENSA_ILi1EEESC_EEEEENS5_IJNSA_ILi256EEENSA_ILi128EEENSA_ILi64EEEEEENS_6half_tENS5_IJlSC_lEEESJ_SK_NS4_8TiledMMAINS4_8MMA_AtomIJNS4_26SM100_MMA_F16BF16_2x1SM_SSISJ_SJ_fLi256ELi128ELNS4_4UMMA5MajorE0ELSP_0ELNSO_7ScaleInE0ELSQ_0EEEEEENS4_6LayoutINS5_IJSC_SC_SC_EEENS5_IJNSA_ILi0EEESV_SV_EEEEENS5_IJNS4_10UnderscoreESY_SY_EEEEENS4_18SM100_TMA_2SM_LOADENS4_14ComposedLayoutINS4_7SwizzleILi3ELi4ELi3EEENS4_18smem_ptr_flag_bitsILi16EEENST_INS5_IJNSA_ILi8EEESH_EEENS5_IJSH_SC_EEEEEEEvNS4_8identityES11_S1B_vS1C_EENS_8epilogue10collective18CollectiveEpilogueINS1E_23Sm100TmaWarpSpecializedILi4ELi2ELi32ELb1ELb0EEEJNS5_IJSG_SG_SH_EEENS5_IJNST_ISG_SC_EENST_INSA_ILi32EEESC_EEEEESJ_SK_SJ_SK_NS1E_6fusion15FusionCallbacksIS1I_NS1O_17LinearCombinationISJ_fSJ_fLNS_15FloatRoundStyleE2EEES1J_S1N_JEEENS4_5SM1004TMEM4LOAD26SM100_TMEM_LOAD_32dp32b32xENS4_13SM90_TMA_LOADENS12_INS13_ILi2ELi4ELi3EEES16_NST_INS5_IJS17_S1L_EEENS5_IJS1L_SC_EEEEEEENS4_39AutoVectorizingCopyWithAssumedAlignmentILi128EEENS4_14SM90_TMA_STOREES23_S25_S25_EEEvvEEEEvNT_6ParamsE,"",@"SHT_CUDA_INFO"
	.sectionflags	@""
	.align	4


	//----- nvinfo : EIATTR_CUDA_API_VERSION
	.align		4
        /*0000*/ 	.byte	0x04, 0x37
        /*0002*/ 	.short	(.L_31 - .L_30)
.L_30:
        /*0004*/ 	.word	0x00000082


	//----- nvinfo : EIATTR_KPARAM_INFO
	.align		4
.L_31:
        /*0008*/ 	.byte	0x04, 0x17
        /*000a*/ 	.short	(.L_33 - .L_32)
.L_32:
        /*000c*/ 	.word	0x00000000
        /*0010*/ 	.short	0x0000
        /*0012*/ 	.short	0x0000
        /*0014*/ 	.byte	0x00, 0xf0, 0x01, 0x20


	//----- nvinfo : EIATTR_AT_ENTRY_FRAGMENTS
	.align		4
.L_33:
        /*0018*/ 	.byte	0x04, 0x4f
        /*001a*/ 	.short	(.L_35 - .L_34)


	//   ....[0]....
.L_34:
        /*001c*/ 	.word	0x00000007


	//----- nvinfo : EIATTR_RESERVED_SMEM_USED
	.align		4
.L_35:
        /*0020*/ 	.byte	0x01, 0x41
	.zero		2


	//----- nvinfo : EIATTR_SPARSE_MMA_MASK
	.align		4
        /*0024*/ 	.byte	0x03, 0x50
        /*0026*/ 	.short	0x0000


	//----- nvinfo : EIATTR_TCGEN05_2CTA_USED
	.align		4
        /*0028*/ 	.byte	0x01, 0x52
	.zero		2


	//----- nvinfo : EIATTR_MAXREG_COUNT
	.align		4
        /*002c*/ 	.byte	0x03, 0x1b
        /*002e*/ 	.short	0x00ff


	//----- nvinfo : EIATTR_NUM_BARRIERS
	.align		4
        /*0030*/ 	.byte	0x02, 0x4c
        /*0032*/ 	.byte	0x07
	.zero		1


	//----- nvinfo : EIATTR_EXTERNS
	.align		4
        /*0034*/ 	.byte	0x04, 0x0f
        /*0036*/ 	.short	(.L_37 - .L_36)


	//   ....[0]....
	.align		4
.L_36:
        /*0038*/ 	.word	index@(__assertfail)


	//----- nvinfo : EIATTR_MERCURY_ISA_VERSION
	.align		4
.L_37:
        /*003c*/ 	.byte	0x03, 0x5f
        /*003e*/ 	.short	0x0101


	//----- nvinfo : EIATTR_INT_WARP_WIDE_INSTR_OFFSETS
	.align		4
        /*0040*/ 	.byte	0x04, 0x31
        /*0042*/ 	.short	(.L_39 - .L_38)


	//   ....[0]....
.L_38:
        /*0044*/ 	.word	0x00000d90


	//   ....[1]....
        /*0048*/ 	.word	0x00000e30


	//   ....[2]....
        /*004c*/ 	.word	0x00002190


	//   ....[3]....
        /*0050*/ 	.word	0x000042a0


	//   ....[4]....
        /*0054*/ 	.word	0x000042d0


	//   ....[5]....
        /*0058*/ 	.word	0x00004320


	//   ....[6]....
        /*005c*/ 	.word	0x00004c40


	//   ....[7]....
        /*0060*/ 	.word	0x00004ca0


	//   ....[8]....
        /*0064*/ 	.word	0x00004d80


	//   ....[9]....
        /*0068*/ 	.word	0x00004df0


	//   ....[10]....
        /*006c*/ 	.word	0x00004f00


	//   ....[11]....
        /*0070*/ 	.word	0x00004f90


	//   ....[12]....
        /*0074*/ 	.word	0x00005160


	//   ....[13]....
        /*0078*/ 	.word	0x000052c0


	//----- nvinfo : EIATTR_COOP_GROUP_MASK_REGIDS
	.align		4
.L_39:
        /*007c*/ 	.byte	0x04, 0x29
        /*007e*/ 	.short	(.L_41 - .L_40)


	//   ....[0]....
.L_40:
        /*0080*/ 	.word	0xffffffff


	//   ....[1]....
        /*0084*/ 	.word	0xffffffff


	//   ....[2]....
        /*0088*/ 	.word	0xffffffff


	//   ....[3]....
        /*008c*/ 	.word	0xffffffff


	//   ....[4]....
        /*0090*/ 	.word	0xffffffff


	//   ....[5]....
        /*0094*/ 	.word	0xffffffff


	//   ....[6]....
        /*0098*/ 	.word	0xffffffff


	//   ....[7]....
        /*009c*/ 	.word	0xffffffff


	//   ....[8]....
        /*00a0*/ 	.word	0xffffffff


	//   ....[9]....
        /*00a4*/ 	.word	0xffffffff


	//   ....[10]....
        /*00a8*/ 	.word	0xffffffff


	//   ....[11]....
        /*00ac*/ 	.word	0xffffffff


	//   ....[12]....
        /*00b0*/ 	.word	0xffffffff


	//   ....[13]....
        /*00b4*/ 	.word	0xffffffff


	//----- nvinfo : EIATTR_COOP_GROUP_INSTR_OFFSETS
	.align		4
.L_41:
        /*00b8*/ 	.byte	0x04, 0x28
        /*00ba*/ 	.short	(.L_43 - .L_42)


	//   ....[0]....
.L_42:
        /*00bc*/ 	.word	0x000000c0


	//   ....[1]....
        /*00c0*/ 	.word	0x00000500


	//   ....[2]....
        /*00c4*/ 	.word	0x00000700


	//   ....[3]....
        /*00c8*/ 	.word	0x00000890


	//   ....[4]....
        /*00cc*/ 	.word	0x00000980


	//   ....[5]....
        /*00d0*/ 	.word	0x00000ae0


	//   ....[6]....
        /*00d4*/ 	.word	0x00000c70


	//   ....[7]....
        /*00d8*/ 	.word	0x00000eb0


	//   ....[8]....
        /*00dc*/ 	.word	0x00002070


	//   ....[9]....
        /*00e0*/ 	.word	0x00003090


	//   ....[10]....
        /*00e4*/ 	.word	0x00003560


	//   ....[11]....
        /*00e8*/ 	.word	0x00003590


	//   ....[12]....
        /*00ec*/ 	.word	0x000041b0


	//   ....[13]....
        /*00f0*/ 	.word	0x000043c0


	//----- nvinfo : EIATTR_VRC_CTA_INIT_COUNT
	.align		4
.L_43:
        /*00f4*/ 	.byte	0x02, 0x4a
        /*00f6*/ 	.byte	0x80
	.zero		1


	//----- nvinfo : EIATTR_SYSCALL_OFFSETS
	.align		4
        /*00f8*/ 	.byte	0x04, 0x46
        /*00fa*/ 	.short	(.L_45 - .L_44)


	//   ....[0]....
.L_44:
        /*00fc*/ 	.word	0x00005d40


	//   ....[1]....
        /*0100*/ 	.word	0x00005e30


	//   ....[2]....
        /*0104*/ 	.word	0x000065a0


	//   ....[3]....
        /*0108*/ 	.word	0x00007220


	//   ....[4]....
        /*010c*/ 	.word	0x00007e70


	//   ....[5]....
        /*0110*/ 	.word	0x00008ac0


	//----- nvinfo : EIATTR_MBARRIER_INSTR_OFFSETS
	.align		4
.L_45:
        /*0114*/ 	.byte	0x04, 0x39
        /*0116*/ 	.short	(.L_47 - .L_46)


	//   ....[0]....
.L_46:
        /*0118*/ 	.word	0x000005f0
        /*011c*/ 	.word	0x000000ff
        /*0120*/ 	.word	0x00000000
        /*0124*/ 	.short	0x0100
        /*0126*/ 	.byte	0x08
	.zero		1


	//   ....[1]....
        /*0128*/ 	.word	0x00000600
        /*012c*/ 	.word	0x000000ff
        /*0130*/ 	.word	0x00000040
        /*0134*/ 	.short	0x0100
        /*0136*/ 	.byte	0x08
	.zero		1


	//   ....[2]....
        /*0138*/ 	.word	0x00000610
        /*013c*/ 	.word	0x000000ff
        /*0140*/ 	.word	0x00000008
        /*0144*/ 	.short	0x0100
        /*0146*/ 	.byte	0x08
	.zero		1


	//   ....[3]....
        /*0148*/ 	.word	0x00000620
        /*014c*/ 	.word	0x000000ff
        /*0150*/ 	.word	0x00000048
        /*0154*/ 	.short	0x0100
        /*0156*/ 	.byte	0x08
	.zero		1


	//   ....[4]....
        /*0158*/ 	.word	0x00000630
        /*015c*/ 	.word	0x000000ff
        /*0160*/ 	.word	0x00000010
        /*0164*/ 	.short	0x0100
        /*0166*/ 	.byte	0x08
	.zero		1


	//   ....[5]....
        /*0168*/ 	.word	0x00000640
        /*016c*/ 	.word	0x000000ff
        /*0170*/ 	.word	0x00000050
        /*0174*/ 	.short	0x0100
        /*0176*/ 	.byte	0x08
	.zero		1


	//   ....[6]....
        /*0178*/ 	.word	0x00000650
        /*017c*/ 	.word	0x000000ff
        /*0180*/ 	.word	0x00000018
        /*0184*/ 	.short	0x0100
        /*0186*/ 	.byte	0x08
	.zero		1


	//   ....[7]....
        /*0188*/ 	.word	0x00000660
        /*018c*/ 	.word	0x000000ff
        /*0190*/ 	.word	0x00000058
        /*0194*/ 	.short	0x0100
        /*0196*/ 	.byte	0x08
	.zero		1


	//   ....[8]....
        /*0198*/ 	.word	0x00000670
        /*019c*/ 	.word	0x000000ff
        /*01a0*/ 	.word	0x00000020
        /*01a4*/ 	.short	0x0100
        /*01a6*/ 	.byte	0x08
	.zero		1


	//   ....[9]....
        /*01a8*/ 	.word	0x00000680
        /*01ac*/ 	.word	0x000000ff
        /*01b0*/ 	.word	0x00000060
        /*01b4*/ 	.short	0x0100
        /*01b6*/ 	.byte	0x08
	.zero		1


	//   ....[10]....
        /*01b8*/ 	.word	0x00000690
        /*01bc*/ 	.word	0x000000ff
        /*01c0*/ 	.word	0x00000028
        /*01c4*/ 	.short	0x0100
        /*01c6*/ 	.byte	0x08
	.zero		1


	//   ....[11]....
        /*01c8*/ 	.word	0x000006a0
        /*01cc*/ 	.word	0x000000ff
        /*01d0*/ 	.word	0x00000068
        /*01d4*/ 	.short	0x0100
        /*01d6*/ 	.byte	0x08
	.zero		1


	//   ....[12]....
        /*01d8*/ 	.word	0x000006b0
        /*01dc*/ 	.word	0x000000ff
        /*01e0*/ 	.word	0x00000030
        /*01e4*/ 	.short	0x0100
        /*01e6*/ 	.byte	0x08
	.zero		1


	//   ....[13]....
        /*01e8*/ 	.word	0x000006c0
        /*01ec*/ 	.word	0x000000ff
        /*01f0*/ 	.word	0x00000070
        /*01f4*/ 	.short	0x0100
        /*01f6*/ 	.byte	0x08
	.zero		1


	//   ....[14]....
        /*01f8*/ 	.word	0x000006d0
        /*01fc*/ 	.word	0x000000ff
        /*0200*/ 	.word	0x00000038
        /*0204*/ 	.short	0x0100
        /*0206*/ 	.byte	0x08
	.zero		1


	//   ....[15]....
        /*0208*/ 	.word	0x000006e0
        /*020c*/ 	.word	0x000000ff
        /*0210*/ 	.word	0x00000078
        /*0214*/ 	.short	0x0100
        /*0216*/ 	.byte	0x08
	.zero		1


	//   ....[16]....
        /*0218*/ 	.word	0x00000800
        /*021c*/ 	.word	0x000000ff
        /*0220*/ 	.word	0x00000080
        /*0224*/ 	.short	0x0100
        /*0226*/ 	.byte	0x09
	.zero		1


	//   ....[17]....
        /*0228*/ 	.word	0x00000810
        /*022c*/ 	.word	0x000000ff
        /*0230*/ 	.word	0x000000a0
        /*0234*/ 	.short	0x0100
        /*0236*/ 	.byte	0x09
	.zero		1


	//   ....[18]....
        /*0238*/ 	.word	0x00000820
        /*023c*/ 	.word	0x000000ff
        /*0240*/ 	.word	0x00000088
        /*0244*/ 	.short	0x0100
        /*0246*/ 	.byte	0x09
	.zero		1


	//   ....[19]....
        /*0248*/ 	.word	0x00000830
        /*024c*/ 	.word	0x000000ff
        /*0250*/ 	.word	0x000000a8
        /*0254*/ 	.short	0x0100
        /*0256*/ 	.byte	0x09
	.zero		1


	//   ....[20]....
        /*0258*/ 	.word	0x00000840
        /*025c*/ 	.word	0x000000ff
        /*0260*/ 	.word	0x00000090
        /*0264*/ 	.short	0x0100
        /*0266*/ 	.byte	0x09
	.zero		1


	//   ....[21]....
        /*0268*/ 	.word	0x00000850
        /*026c*/ 	.word	0x000000ff
        /*0270*/ 	.word	0x000000b0
        /*0274*/ 	.short	0x0100
        /*0276*/ 	.byte	0x09
	.zero		1


	//   ....[22]....
        /*0278*/ 	.word	0x00000860
        /*027c*/ 	.word	0x000000ff
        /*0280*/ 	.word	0x00000098
        /*0284*/ 	.short	0x0100
        /*0286*/ 	.byte	0x09
	.zero		1


	//   ....[23]....
        /*0288*/ 	.word	0x00000870
        /*028c*/ 	.word	0x000000ff
        /*0290*/ 	.word	0x000000b8
        /*0294*/ 	.short	0x0100
        /*0296*/ 	.byte	0x09
	.zero		1


	//   ....[24]....
        /*0298*/ 	.word	0x00000950
        /*029c*/ 	.word	0x000000ff
        /*02a0*/ 	.word	0x000000c0
        /*02a4*/ 	.short	0x0100
        /*02a6*/ 	.byte	0x08
	.zero		1


	//   ....[25]....
        /*02a8*/ 	.word	0x00000960
        /*02ac*/ 	.word	0x000000ff
        /*02b0*/ 	.word	0x000000c8
        /*02b4*/ 	.short	0x0100
        /*02b6*/ 	.byte	0x08
	.zero		1


	//   ....[26]....
        /*02b8*/ 	.word	0x00000a90
        /*02bc*/ 	.word	0x000000ff
        /*02c0*/ 	.word	0x000000d0
        /*02c4*/ 	.short	0x0100
        /*02c6*/ 	.byte	0x08
	.zero		1


	//   ....[27]....
        /*02c8*/ 	.word	0x00000aa0
        /*02cc*/ 	.word	0x000000ff
        /*02d0*/ 	.word	0x000000e0
        /*02d4*/ 	.short	0x0100
        /*02d6*/ 	.byte	0x08
	.zero		1


	//   ....[28]....
        /*02d8*/ 	.word	0x00000ab0
        /*02dc*/ 	.word	0x000000ff
        /*02e0*/ 	.word	0x000000d8
        /*02e4*/ 	.short	0x0100
        /*02e6*/ 	.byte	0x08
	.zero		1


	//   ....[29]....
        /*02e8*/ 	.word	0x00000ac0
        /*02ec*/ 	.word	0x000000ff
        /*02f0*/ 	.word	0x000000e8
        /*02f4*/ 	.short	0x0100
        /*02f6*/ 	.byte	0x08
	.zero		1


	//   ....[30]....
        /*02f8*/ 	.word	0x00000be0
        /*02fc*/ 	.word	0x000000ff
        /*0300*/ 	.word	0x000000f0
        /*0304*/ 	.short	0x0100
        /*0306*/ 	.byte	0x09
	.zero		1


	//   ....[31]....
        /*0308*/ 	.word	0x00000bf0
        /*030c*/ 	.word	0x000000ff
        /*0310*/ 	.word	0x00000110
        /*0314*/ 	.short	0x0100
        /*0316*/ 	.byte	0x09
	.zero		1


	//   ....[32]....
        /*0318*/ 	.word	0x00000c00
        /*031c*/ 	.word	0x000000ff
        /*0320*/ 	.word	0x000000f8
        /*0324*/ 	.short	0x0100
        /*0326*/ 	.byte	0x09
	.zero		1


	//   ....[33]....
        /*0328*/ 	.word	0x00000c10
        /*032c*/ 	.word	0x000000ff
        /*0330*/ 	.word	0x00000118
        /*0334*/ 	.short	0x0100
        /*0336*/ 	.byte	0x09
	.zero		1


	//   ....[34]....
        /*0338*/ 	.word	0x00000c20
        /*033c*/ 	.word	0x000000ff
        /*0340*/ 	.word	0x00000100
        /*0344*/ 	.short	0x0100
        /*0346*/ 	.byte	0x09
	.zero		1


	//   ....[35]....
        /*0348*/ 	.word	0x00000c30
        /*034c*/ 	.word	0x000000ff
        /*0350*/ 	.word	0x00000120
        /*0354*/ 	.short	0x0100
        /*0356*/ 	.byte	0x09
	.zero		1


	//   ....[36]....
        /*0358*/ 	.word	0x00000c40
        /*035c*/ 	.word	0x000000ff
        /*0360*/ 	.word	0x00000108
        /*0364*/ 	.short	0x0100
        /*0366*/ 	.byte	0x09
	.zero		1


	//   ....[37]....
        /*0368*/ 	.word	0x00000c50
        /*036c*/ 	.word	0x000000ff
        /*0370*/ 	.word	0x00000128
        /*0374*/ 	.short	0x0100
        /*0376*/ 	.byte	0x09
	.zero		1


	//   ....[38]....
        /*0378*/ 	.word	0x00000d40
        /*037c*/ 	.word	0x000000ff
        /*0380*/ 	.word	0x00000130
        /*0384*/ 	.short	0x0100
        /*0386*/ 	.byte	0x08
	.zero		1


	//   ....[39]....
        /*0388*/ 	.word	0x00000d50
        /*038c*/ 	.word	0x000000ff
        /*0390*/ 	.word	0x00000140
        /*0394*/ 	.short	0x0100
        /*0396*/ 	.byte	0x08
	.zero		1


	//   ....[40]....
        /*0398*/ 	.word	0x00000d60
        /*039c*/ 	.word	0x000000ff
        /*03a0*/ 	.word	0x00000138
        /*03a4*/ 	.short	0x0100
        /*03a6*/ 	.byte	0x08
	.zero		1


	//   ....[41]....
        /*03a8*/ 	.word	0x00000d70
        /*03ac*/ 	.word	0x000000ff
        /*03b0*/ 	.word	0x00000148
        /*03b4*/ 	.short	0x0100
        /*03b6*/ 	.byte	0x08
	.zero		1


	//   ....[42]....
        /*03b8*/ 	.word	0x00000e60
        /*03bc*/ 	.word	0x000000ff
        /*03c0*/ 	.word	0x00000150
        /*03c4*/ 	.short	0x0100
        /*03c6*/ 	.byte	0x07
	.zero		1


	//   ....[43]....
        /*03c8*/ 	.word	0x00001870
        /*03cc*/ 	.word	0x00000002
        /*03d0*/ 	.word	0x00000140
        /*03d4*/ 	.short	0x010a
        /*03d6*/ 	.byte	0xff
	.zero		1


	//   ....[44]....
        /*03d8*/ 	.word	0x000018a0
        /*03dc*/ 	.word	0x00000002
        /*03e0*/ 	.word	0x00000130
        /*03e4*/ 	.short	0x0101
        /*03e6*/ 	.byte	0xff
	.zero		1


	//   ....[45]....
        /*03e8*/ 	.word	0x00001970
        /*03ec*/ 	.word	0x000000ff
        /*03f0*/ 	.word	0x00000040
        /*03f4*/ 	.short	0x010a
        /*03f6*/ 	.byte	0x08
	.zero		1


	//   ....[46]....
        /*03f8*/ 	.word	0x00001a70
        /*03fc*/ 	.word	0x000000ff
        /*0400*/ 	.word	0x00000040
        /*0404*/ 	.short	0x010a
        /*0406*/ 	.byte	0x21
	.zero		1


	//   ....[47]....
        /*0408*/ 	.word	0x00001c20
        /*040c*/ 	.word	0x000000ff
        /*0410*/ 	.word	0x00000040
        /*0414*/ 	.short	0x010a
        /*0416*/ 	.byte	0x08
	.zero		1


	//   ....[48]....
        /*0418*/ 	.word	0x00001d20
        /*041c*/ 	.word	0x000000ff
        /*0420*/ 	.word	0x000000c8
        /*0424*/ 	.short	0x0101
        /*0426*/ 	.byte	0x06
	.zero		1


	//   ....[49]....
        /*0428*/ 	.word	0x00001d40
        /*042c*/ 	.word	0x000000ff
        /*0430*/ 	.word	0x00000040
        /*0434*/ 	.short	0x010a
        /*0436*/ 	.byte	0x08
	.zero		1


	//   ....[50]....
        /*0438*/ 	.word	0x00001dc0
        /*043c*/ 	.word	0x000000ff
        /*0440*/ 	.word	0x00000040
        /*0444*/ 	.short	0x010a
        /*0446*/ 	.byte	0x11
	.zero		1


	//   ....[51]....
        /*0448*/ 	.word	0x00001f50
        /*044c*/ 	.word	0x000000ff
        /*0450*/ 	.word	0x00000040
        /*0454*/ 	.short	0x010a
        /*0456*/ 	.byte	0x08
	.zero		1


	//   ....[52]....
        /*0458*/ 	.word	0x000020a0
        /*045c*/ 	.word	0x00000002
        /*0460*/ 	.word	0x000000d0
        /*0464*/ 	.short	0x010a
        /*0466*/ 	.byte	0xff
	.zero		1


	//   ....[53]....
        /*0468*/ 	.word	0x00002160
        /*046c*/ 	.word	0x00000002
        /*0470*/ 	.word	0x00000000
        /*0474*/ 	.short	0x0101
        /*0476*/ 	.byte	0xff
	.zero		1


	//   ....[54]....
        /*0478*/ 	.word	0x000026c0
        /*047c*/ 	.word	0x000000ff
        /*0480*/ 	.word	0x00000000
        /*0484*/ 	.short	0x010a
        /*0486*/ 	.byte	0x04
	.zero		1


	//   ....[55]....
        /*0488*/ 	.word	0x00002750
        /*048c*/ 	.word	0x000000ff
        /*0490*/ 	.word	0x00000000
        /*0494*/ 	.short	0x010a
        /*0496*/ 	.byte	0x04
	.zero		1


	//   ....[56]....
        /*0498*/ 	.word	0x000027e0
        /*049c*/ 	.word	0x000000ff
        /*04a0*/ 	.word	0x00000000
        /*04a4*/ 	.short	0x010a
        /*04a6*/ 	.byte	0x04
	.zero		1


	//   ....[57]....
        /*04a8*/ 	.word	0x00002870
        /*04ac*/ 	.word	0x000000ff
        /*04b0*/ 	.word	0x00000000
        /*04b4*/ 	.short	0x010a
        /*04b6*/ 	.byte	0x04
	.zero		1


	//   ....[58]....
        /*04b8*/ 	.word	0x00002900
        /*04bc*/ 	.word	0x000000ff
        /*04c0*/ 	.word	0x00000000
        /*04c4*/ 	.short	0x010a
        /*04c6*/ 	.byte	0x04
	.zero		1


	//   ....[59]....
        /*04c8*/ 	.word	0x00002990
        /*04cc*/ 	.word	0x000000ff
        /*04d0*/ 	.word	0x00000000
        /*04d4*/ 	.short	0x010a
        /*04d6*/ 	.byte	0x04
	.zero		1


	//   ....[60]....
        /*04d8*/ 	.word	0x00002a20
        /*04dc*/ 	.word	0x000000ff
        /*04e0*/ 	.word	0x00000000
        /*04e4*/ 	.short	0x010a
        /*04e6*/ 	.byte	0x04
	.zero		1


	//   ....[61]....
        /*04e8*/ 	.word	0x00002ac0
        /*04ec*/ 	.word	0x00000000
        /*04f0*/ 	.word	0x00000000
        /*04f4*/ 	.short	0x010a
        /*04f6*/ 	.byte	0xff
	.zero		1


	//   ....[62]....
        /*04f8*/ 	.word	0x00002bf0
        /*04fc*/ 	.word	0x00000000
        /*0500*/ 	.word	0x00000130
        /*0504*/ 	.short	0x010a
        /*0506*/ 	.byte	0xff
	.zero		1


	//   ....[63]....
        /*0508*/ 	.word	0x00002c60
        /*050c*/ 	.word	0x00000000
        /*0510*/ 	.word	0x00000000
        /*0514*/ 	.short	0x0101
        /*0516*/ 	.byte	0xff
	.zero		1


	//   ....[64]....
        /*0518*/ 	.word	0x00002c80
        /*051c*/ 	.word	0x000000ff
        /*0520*/ 	.word	0x000000e0
        /*0524*/ 	.short	0x010a
        /*0526*/ 	.byte	0x05
	.zero		1


	//   ....[65]....
        /*0528*/ 	.word	0x00002da0
        /*052c*/ 	.word	0x00000000
        /*0530*/ 	.word	0x000000d0
        /*0534*/ 	.short	0x010a
        /*0536*/ 	.byte	0xff
	.zero		1


	//   ....[66]....
        /*0538*/ 	.word	0x00002ea0
        /*053c*/ 	.word	0x00000000
        /*0540*/ 	.word	0x00000000
        /*0544*/ 	.short	0x0101
        /*0546*/ 	.byte	0xff
	.zero		1


	//   ....[67]....
        /*0548*/ 	.word	0x00002f30
        /*054c*/ 	.word	0x000000ff
        /*0550*/ 	.word	0x000000e0
        /*0554*/ 	.short	0x0106
        /*0556*/ 	.byte	0x05
	.zero		1


	//   ....[68]....
        /*0558*/ 	.word	0x00002f50
        /*055c*/ 	.word	0x000000ff
        /*0560*/ 	.word	0x000000e0
        /*0564*/ 	.short	0x010a
        /*0566*/ 	.byte	0x05
	.zero		1


	//   ....[69]....
        /*0568*/ 	.word	0x00002fe0
        /*056c*/ 	.word	0x000000ff
        /*0570*/ 	.word	0x000000e0
        /*0574*/ 	.short	0x0106
        /*0576*/ 	.byte	0x04
	.zero		1


	//   ....[70]....
        /*0578*/ 	.word	0x00003020
        /*057c*/ 	.word	0x00000000
        /*0580*/ 	.word	0x000000e0
        /*0584*/ 	.short	0x010a
        /*0586*/ 	.byte	0xff
	.zero		1


	//   ....[71]....
        /*0588*/ 	.word	0x00003260
        /*058c*/ 	.word	0x000000ff
        /*0590*/ 	.word	0x00000008
        /*0594*/ 	.short	0x010a
        /*0596*/ 	.byte	0x06
	.zero		1


	//   ....[72]....
        /*0598*/ 	.word	0x00003280
        /*059c*/ 	.word	0x000000ff
        /*05a0*/ 	.word	0x00000008
        /*05a4*/ 	.short	0x010a
        /*05a6*/ 	.byte	0x06
	.zero		1


	//   ....[73]....
        /*05a8*/ 	.word	0x00003410
        /*05ac*/ 	.word	0x000000ff
        /*05b0*/ 	.word	0x00000008
        /*05b4*/ 	.short	0x010a
        /*05b6*/ 	.byte	0x06
	.zero		1


	//   ....[74]....
        /*05b8*/ 	.word	0x00003430
        /*05bc*/ 	.word	0x000000ff
        /*05c0*/ 	.word	0x00000008
        /*05c4*/ 	.short	0x010a
        /*05c6*/ 	.byte	0x06
	.zero		1


	//   ....[75]....
        /*05c8*/ 	.word	0x000034f0
        /*05cc*/ 	.word	0x000000ff
        /*05d0*/ 	.word	0x00000000
        /*05d4*/ 	.short	0x0101
        /*05d6*/ 	.byte	0x07
	.zero		1


	//   ....[76]....
        /*05d8*/ 	.word	0x00003830
        /*05dc*/ 	.word	0x00000000
        /*05e0*/ 	.word	0x000000d0
        /*05e4*/ 	.short	0x010a
        /*05e6*/ 	.byte	0xff
	.zero		1


	//   ....[77]....
        /*05e8*/ 	.word	0x000038f0
        /*05ec*/ 	.word	0x00000000
        /*05f0*/ 	.word	0x00000000
        /*05f4*/ 	.short	0x0101
        /*05f6*/ 	.byte	0xff
	.zero		1


	//   ....[78]....
        /*05f8*/ 	.word	0x000039b0
        /*05fc*/ 	.word	0x000000ff
        /*0600*/ 	.word	0x00000000
        /*0604*/ 	.short	0x010a
        /*0606*/ 	.byte	0x08
	.zero		1


	//   ....[79]....
        /*0608*/ 	.word	0x000039c0
        /*060c*/ 	.word	0x000000ff
        /*0610*/ 	.word	0x00000110
        /*0614*/ 	.short	0x010a
        /*0616*/ 	.byte	0x09
	.zero		1


	//   ....[80]....
        /*0618*/ 	.word	0x00003a70
        /*061c*/ 	.word	0x000000ff
        /*0620*/ 	.word	0x00000000
        /*0624*/ 	.short	0x010a
        /*0626*/ 	.byte	0x08
	.zero		1


	//   ....[81]....
        /*0628*/ 	.word	0x00003ba0
        /*062c*/ 	.word	0x000000ff
        /*0630*/ 	.word	0x00000000
        /*0634*/ 	.short	0x010a
        /*0636*/ 	.byte	0x1e
	.zero		1


	//   ....[82]....
        /*0638*/ 	.word	0x00003ea0
        /*063c*/ 	.word	0x000000ff
        /*0640*/ 	.word	0x00000000
        /*0644*/ 	.short	0x010a
        /*0646*/ 	.byte	0x08
	.zero		1


	//   ....[83]....
        /*0648*/ 	.word	0x00003f30
        /*064c*/ 	.word	0x000000ff
        /*0650*/ 	.word	0x00000000
        /*0654*/ 	.short	0x010a
        /*0656*/ 	.byte	0x08
	.zero		1


	//   ....[84]....
        /*0658*/ 	.word	0x00003fc0
        /*065c*/ 	.word	0x000000ff
        /*0660*/ 	.word	0x00000000
        /*0664*/ 	.short	0x010a
        /*0666*/ 	.byte	0x08
	.zero		1


	//   ....[85]....
        /*0668*/ 	.word	0x00004060
        /*066c*/ 	.word	0x00000000
        /*0670*/ 	.word	0x00000000
        /*0674*/ 	.short	0x010a
        /*0676*/ 	.byte	0xff
	.zero		1


	//   ....[86]....
        /*0678*/ 	.word	0x000040a0
        /*067c*/ 	.word	0x00000000
        /*0680*/ 	.word	0x00000000
        /*0684*/ 	.short	0x010a
        /*0686*/ 	.byte	0xff
	.zero		1


	//   ....[87]....
        /*0688*/ 	.word	0x00004110
        /*068c*/ 	.word	0x000000ff
        /*0690*/ 	.word	0x00000000
        /*0694*/ 	.short	0x0101
        /*0696*/ 	.byte	0x05
	.zero		1


	//   ....[88]....
        /*0698*/ 	.word	0x00004150
        /*069c*/ 	.word	0x000000ff
        /*06a0*/ 	.word	0x00000150
        /*06a4*/ 	.short	0x010a
        /*06a6*/ 	.byte	0x07
	.zero		1


	//   ....[89]....
        /*06a8*/ 	.word	0x000041a0
        /*06ac*/ 	.word	0x000000ff
        /*06b0*/ 	.word	0x00000000
        /*06b4*/ 	.short	0x0101
        /*06b6*/ 	.byte	0x05
	.zero		1


	//   ....[90]....
        /*06b8*/ 	.word	0x000045f0
        /*06bc*/ 	.word	0x00000000
        /*06c0*/ 	.word	0x000000d0
        /*06c4*/ 	.short	0x010a
        /*06c6*/ 	.byte	0xff
	.zero		1


	//   ....[91]....
        /*06c8*/ 	.word	0x000046b0
        /*06cc*/ 	.word	0x00000000
        /*06d0*/ 	.word	0x00000000
        /*06d4*/ 	.short	0x0101
        /*06d6*/ 	.byte	0xff
	.zero		1


	//   ....[92]....
        /*06d8*/ 	.word	0x000049d0
        /*06dc*/ 	.word	0x000000ff
        /*06e0*/ 	.word	0x000000c8
        /*06e4*/ 	.short	0x010a
        /*06e6*/ 	.byte	0x07
	.zero		1


	//   ....[93]....
        /*06e8*/ 	.word	0x00004bc0
        /*06ec*/ 	.word	0x000000ff
        /*06f0*/ 	.word	0x000000a0
        /*06f4*/ 	.short	0x010a
        /*06f6*/ 	.byte	0x07
	.zero		1


	//   ....[94]....
        /*06f8*/ 	.word	0x00004d30
        /*06fc*/ 	.word	0x000000ff
        /*0700*/ 	.word	0x00000080
        /*0704*/ 	.short	0x010b
        /*0706*/ 	.byte	0x07
	.zero		1


	//   ....[95]....
        /*0708*/ 	.word	0x00004d40
        /*070c*/ 	.word	0x000000ff
        /*0710*/ 	.word	0x00000000
        /*0714*/ 	.short	0x0101
        /*0716*/ 	.byte	0x08
	.zero		1


	//   ....[96]....
        /*0718*/ 	.word	0x00004d50
        /*071c*/ 	.word	0x000000ff
        /*0720*/ 	.word	0x000000a8
        /*0724*/ 	.short	0x010a
        /*0726*/ 	.byte	0x07
	.zero		1


	//   ....[97]....
        /*0728*/ 	.word	0x00004ea0
        /*072c*/ 	.word	0x000000ff
        /*0730*/ 	.word	0x00000088
        /*0734*/ 	.short	0x010b
        /*0736*/ 	.byte	0x07
	.zero		1


	//   ....[98]....
        /*0738*/ 	.word	0x00004eb0
        /*073c*/ 	.word	0x000000ff
        /*0740*/ 	.word	0x00000000
        /*0744*/ 	.short	0x0101
        /*0746*/ 	.byte	0x08
	.zero		1


	//   ....[99]....
        /*0748*/ 	.word	0x00004ec0
        /*074c*/ 	.word	0x000000ff
        /*0750*/ 	.word	0x000000b0
        /*0754*/ 	.short	0x010a
        /*0756*/ 	.byte	0x07
	.zero		1


	//   ....[100]....
        /*0758*/ 	.word	0x00005040
        /*075c*/ 	.word	0x000000ff
        /*0760*/ 	.word	0x00000090
        /*0764*/ 	.short	0x010b
        /*0766*/ 	.byte	0x07
	.zero		1


	//   ....[101]....
        /*0768*/ 	.word	0x00005080
        /*076c*/ 	.word	0x000000ff
        /*0770*/ 	.word	0x00000000
        /*0774*/ 	.short	0x0101
        /*0776*/ 	.byte	0x08
	.zero		1


	//   ....[102]....
        /*0778*/ 	.word	0x000050c0
        /*077c*/ 	.word	0x000000ff
        /*0780*/ 	.word	0x000000b8
        /*0784*/ 	.short	0x010a
        /*0786*/ 	.byte	0x07
	.zero		1


	//   ....[103]....
        /*0788*/ 	.word	0x00005300
        /*078c*/ 	.word	0x000000ff
        /*0790*/ 	.word	0x00000098
        /*0794*/ 	.short	0x010b
        /*0796*/ 	.byte	0x07
	.zero		1


	//   ....[104]....
        /*0798*/ 	.word	0x00005320
        /*079c*/ 	.word	0x000000ff
        /*07a0*/ 	.word	0x00000000
        /*07a4*/ 	.short	0x0101
        /*07a6*/ 	.byte	0x0d
	.zero		1


	//   ....[105]....
        /*07a8*/ 	.word	0x00005350
        /*07ac*/ 	.word	0x000000ff
        /*07b0*/ 	.word	0x000000a0
        /*07b4*/ 	.short	0x010a
        /*07b6*/ 	.byte	0x07
	.zero		1


	//   ....[106]....
        /*07b8*/ 	.word	0x00005370
        /*07bc*/ 	.word	0x000000ff
        /*07c0*/ 	.word	0x000000a8
        /*07c4*/ 	.short	0x010a
        /*07c6*/ 	.byte	0x07
	.zero		1


	//   ....[107]....
        /*07c8*/ 	.word	0x00005390
        /*07cc*/ 	.word	0x000000ff
        /*07d0*/ 	.word	0x000000b0
        /*07d4*/ 	.short	0x010a
        /*07d6*/ 	.byte	0x07
	.zero		1


	//   ....[108]....
        /*07d8*/ 	.word	0x000053d0
        /*07dc*/ 	.word	0x00000000
        /*07e0*/ 	.word	0x000000b8
        /*07e4*/ 	.short	0x010a
        /*07e6*/ 	.byte	0xff
	.zero		1


	//   ....[109]....
        /*07e8*/ 	.word	0x00005700
        /*07ec*/ 	.word	0x00000000
        /*07f0*/ 	.word	0x000000d0
        /*07f4*/ 	.short	0x010a
        /*07f6*/ 	.byte	0xff
	.zero		1


	//   ....[110]....
        /*07f8*/ 	.word	0x00005810
        /*07fc*/ 	.word	0x00000000
        /*0800*/ 	.word	0x00000000
        /*0804*/ 	.short	0x0101
        /*0806*/ 	.byte	0xff
	.zero		1


	//   ....[111]....
        /*0808*/ 	.word	0x00006260
        /*080c*/ 	.word	0x000000ff
        /*0810*/ 	.word	0x00000080
        /*0814*/ 	.short	0x010a
        /*0816*/ 	.byte	0x30
	.zero		1


	//   ....[112]....
        /*0818*/ 	.word	0x000062a0
        /*081c*/ 	.word	0x00000070
        /*0820*/ 	.word	0x000000f0
        /*0824*/ 	.short	0x010a
        /*0826*/ 	.byte	0xff
	.zero		1


	//   ....[113]....
        /*0828*/ 	.word	0x00006390
        /*082c*/ 	.word	0x000000ff
        /*0830*/ 	.word	0x00000080
        /*0834*/ 	.short	0x010a
        /*0836*/ 	.byte	0x30
	.zero		1


	//   ....[114]....
        /*0838*/ 	.word	0x00006480
        /*083c*/ 	.word	0x00000070
        /*0840*/ 	.word	0x000000f0
        /*0844*/ 	.short	0x010a
        /*0846*/ 	.byte	0xff
	.zero		1


	//   ....[115]....
        /*0848*/ 	.word	0x00006f50
        /*084c*/ 	.word	0x00000000
        /*0850*/ 	.word	0x00000000
        /*0854*/ 	.short	0x0101
        /*0856*/ 	.byte	0xff
	.zero		1


	//   ....[116]....
        /*0858*/ 	.word	0x00006f60
        /*085c*/ 	.word	0x00000002
        /*0860*/ 	.word	0x00000080
        /*0864*/ 	.short	0x010a
        /*0866*/ 	.byte	0xff
	.zero		1


	//   ....[117]....
        /*0868*/ 	.word	0x00007040
        /*086c*/ 	.word	0x00000002
        /*0870*/ 	.word	0x00000080
        /*0874*/ 	.short	0x010a
        /*0876*/ 	.byte	0xff
	.zero		1


	//   ....[118]....
        /*0878*/ 	.word	0x00007ba0
        /*087c*/ 	.word	0x0000003f
        /*0880*/ 	.word	0x00000000
        /*0884*/ 	.short	0x0101
        /*0886*/ 	.byte	0xff
	.zero		1


	//   ....[119]....
        /*0888*/ 	.word	0x00007bc0
        /*088c*/ 	.word	0x00000000
        /*0890*/ 	.word	0x00000080
        /*0894*/ 	.short	0x010a
        /*0896*/ 	.byte	0xff
	.zero		1


	//   ....[120]....
        /*0898*/ 	.word	0x00007c90
        /*089c*/ 	.word	0x00000000
        /*08a0*/ 	.word	0x00000080
        /*08a4*/ 	.short	0x010a
        /*08a6*/ 	.byte	0xff
	.zero		1


	//   ....[121]....
        /*08a8*/ 	.word	0x000087f0
        /*08ac*/ 	.word	0x0000003f
        /*08b0*/ 	.word	0x00000000
        /*08b4*/ 	.short	0x0101
        /*08b6*/ 	.byte	0xff
	.zero		1


	//   ....[122]....
        /*08b8*/ 	.word	0x00008810
        /*08bc*/ 	.word	0x00000000
        /*08c0*/ 	.word	0x00000080
        /*08c4*/ 	.short	0x010a
        /*08c6*/ 	.byte	0xff
	.zero		1


	//   ....[123]....
        /*08c8*/ 	.word	0x000088e0
        /*08cc*/ 	.word	0x00000000
        /*08d0*/ 	.word	0x00000080
        /*08d4*/ 	.short	0x010a
        /*08d6*/ 	.byte	0xff
	.zero		1


	//   ....[124]....
        /*08d8*/ 	.word	0x00008bb0
        /*08dc*/ 	.word	0x00000070
        /*08e0*/ 	.word	0x00000000
        /*08e4*/ 	.short	0x0101
        /*08e6*/ 	.byte	0xff
	.zero		1


	//   ....[125]....
        /*08e8*/ 	.word	0x00009490
        /*08ec*/ 	.word	0x00000000
        /*08f0*/ 	.word	0x00000000
        /*08f4*/ 	.short	0x0101
        /*08f6*/ 	.byte	0xff
	.zero		1


	//   ....[126]....
        /*08f8*/ 	.word	0x00009700
        /*08fc*/ 	.word	0x000000ff
        /*0900*/ 	.word	0x00000000
        /*0904*/ 	.short	0x0101
        /*0906*/ 	.byte	0x04
	.zero		1


	//   ....[127]....
        /*0908*/ 	.word	0x00009720
        /*090c*/ 	.word	0x00000002
        /*0910*/ 	.word	0x00000140
        /*0914*/ 	.short	0x010a
        /*0916*/ 	.byte	0xff
	.zero		1


	//   ....[128]....
        /*0918*/ 	.word	0x00009780
        /*091c*/ 	.word	0x00000002
        /*0920*/ 	.word	0x00000040
        /*0924*/ 	.short	0x010a
        /*0926*/ 	.byte	0xff
	.zero		1


	//   ....[129]....
        /*0928*/ 	.word	0x000097e0
        /*092c*/ 	.word	0x00000002
        /*0930*/ 	.word	0x00000040
        /*0934*/ 	.short	0x010a
        /*0936*/ 	.byte	0xff
	.zero		1


	//   ....[130]....
        /*0938*/ 	.word	0x00009830
        /*093c*/ 	.word	0x00000002
        /*0940*/ 	.word	0x000000d0
        /*0944*/ 	.short	0x010a
        /*0946*/ 	.byte	0xff
	.zero		1


	//   ....[131]....
        /*0948*/ 	.word	0x00009890
        /*094c*/ 	.word	0x00000000
        /*0950*/ 	.word	0x00000000
        /*0954*/ 	.short	0x010a
        /*0956*/ 	.byte	0xff
	.zero		1


	//   ....[132]....
        /*0958*/ 	.word	0x000098f0
        /*095c*/ 	.word	0x00000000
        /*0960*/ 	.word	0x00000000
        /*0964*/ 	.short	0x010a
        /*0966*/ 	.byte	0xff
	.zero		1


	//   ....[133]....
        /*0968*/ 	.word	0x00009950
        /*096c*/ 	.word	0x00000000
        /*0970*/ 	.word	0x00000000
        /*0974*/ 	.short	0x010a
        /*0976*/ 	.byte	0xff
	.zero		1


	//   ....[134]....
        /*0978*/ 	.word	0x000099b0
        /*097c*/ 	.word	0x00000000
        /*0980*/ 	.word	0x00000000
        /*0984*/ 	.short	0x010a
        /*0986*/ 	.byte	0xff
	.zero		1


	//   ....[135]....
        /*0988*/ 	.word	0x00009a10
        /*098c*/ 	.word	0x00000000
        /*0990*/ 	.word	0x00000000
        /*0994*/ 	.short	0x010a
        /*0996*/ 	.byte	0xff
	.zero		1


	//   ....[136]....
        /*0998*/ 	.word	0x00009a70
        /*099c*/ 	.word	0x00000000
        /*09a0*/ 	.word	0x00000000
        /*09a4*/ 	.short	0x010a
        /*09a6*/ 	.byte	0xff
	.zero		1


	//   ....[137]....
        /*09a8*/ 	.word	0x00009ad0
        /*09ac*/ 	.word	0x00000000
        /*09b0*/ 	.word	0x00000000
        /*09b4*/ 	.short	0x010a
        /*09b6*/ 	.byte	0xff
	.zero		1


	//   ....[138]....
        /*09b8*/ 	.word	0x00009b20
        /*09bc*/ 	.word	0x00000000
        /*09c0*/ 	.word	0x00000130
        /*09c4*/ 	.short	0x010a
        /*09c6*/ 	.byte	0xff
	.zero		1


	//   ....[139]....
        /*09c8*/ 	.word	0x00009b80
        /*09cc*/ 	.word	0x00000000
        /*09d0*/ 	.word	0x000000e0
        /*09d4*/ 	.short	0x010a
        /*09d6*/ 	.byte	0xff
	.zero		1


	//   ....[140]....
        /*09d8*/ 	.word	0x00009bd0
        /*09dc*/ 	.word	0x00000000
        /*09e0*/ 	.word	0x000000d0
        /*09e4*/ 	.short	0x010a
        /*09e6*/ 	.byte	0xff
	.zero		1


	//   ....[141]....
        /*09e8*/ 	.word	0x00009c30
        /*09ec*/ 	.word	0x00000000
        /*09f0*/ 	.word	0x000000e0
        /*09f4*/ 	.short	0x010a
        /*09f6*/ 	.byte	0xff
	.zero		1


	//   ....[142]....
        /*09f8*/ 	.word	0x00009c90
        /*09fc*/ 	.word	0x00000004
        /*0a00*/ 	.word	0x00000008
        /*0a04*/ 	.short	0x010a
        /*0a06*/ 	.byte	0xff
	.zero		1


	//   ....[143]....
        /*0a08*/ 	.word	0x00009d70
        /*0a0c*/ 	.word	0x00000002
        /*0a10*/ 	.word	0x00000008
        /*0a14*/ 	.short	0x010a
        /*0a16*/ 	.byte	0xff
	.zero		1


	//   ....[144]....
        /*0a18*/ 	.word	0x00009dc0
        /*0a1c*/ 	.word	0x00000000
        /*0a20*/ 	.word	0x000000d0
        /*0a24*/ 	.short	0x010a
        /*0a26*/ 	.byte	0xff
	.zero		1


	//   ....[145]....
        /*0a28*/ 	.word	0x00009e20
        /*0a2c*/ 	.word	0x00000000
        /*0a30*/ 	.word	0x00000110
        /*0a34*/ 	.short	0x010a
        /*0a36*/ 	.byte	0xff
	.zero		1


	//   ....[146]....
        /*0a38*/ 	.word	0x00009e80
        /*0a3c*/ 	.word	0x00000000
        /*0a40*/ 	.word	0x00000000
        /*0a44*/ 	.short	0x010a
        /*0a46*/ 	.byte	0xff
	.zero		1


	//   ....[147]....
        /*0a48*/ 	.word	0x00009ee0
        /*0a4c*/ 	.word	0x00000000
        /*0a50*/ 	.word	0x00000000
        /*0a54*/ 	.short	0x010a
        /*0a56*/ 	.byte	0xff
	.zero		1


	//   ....[148]....
        /*0a58*/ 	.word	0x00009f40
        /*0a5c*/ 	.word	0x00000000
        /*0a60*/ 	.word	0x00000000
        /*0a64*/ 	.short	0x010a
        /*0a66*/ 	.byte	0xff
	.zero		1


	//   ....[149]....
        /*0a68*/ 	.word	0x00009fa0
        /*0a6c*/ 	.word	0x00000000
        /*0a70*/ 	.word	0x00000000
        /*0a74*/ 	.short	0x010a
        /*0a76*/ 	.byte	0xff
	.zero		1


	//   ....[150]....
        /*0a78*/ 	.word	0x0000a000
        /*0a7c*/ 	.word	0x00000000
        /*0a80*/ 	.word	0x00000150
        /*0a84*/ 	.short	0x010a
        /*0a86*/ 	.byte	0xff
	.zero		1


	//   ....[151]....
        /*0a88*/ 	.word	0x0000a050
        /*0a8c*/ 	.word	0x00000000
        /*0a90*/ 	.word	0x000000d0
        /*0a94*/ 	.short	0x010a
        /*0a96*/ 	.byte	0xff
	.zero		1


	//   ....[152]....
        /*0a98*/ 	.word	0x0000a0b0
        /*0a9c*/ 	.word	0x00000000
        /*0aa0*/ 	.word	0x000000c8
        /*0aa4*/ 	.short	0x010a
        /*0aa6*/ 	.byte	0xff
	.zero		1


	//   ....[153]....
        /*0aa8*/ 	.word	0x0000a110
        /*0aac*/ 	.word	0x00000000
        /*0ab0*/ 	.word	0x000000a0
        /*0ab4*/ 	.short	0x010a
        /*0ab6*/ 	.byte	0xff
	.zero		1


	//   ....[154]....
        /*0ab8*/ 	.word	0x0000a170
        /*0abc*/ 	.word	0x00000000
        /*0ac0*/ 	.word	0x000000a8
        /*0ac4*/ 	.short	0x010a
        /*0ac6*/ 	.byte	0xff
	.zero		1


	//   ....[155]....
        /*0ac8*/ 	.word	0x0000a1d0
        /*0acc*/ 	.word	0x00000000
        /*0ad0*/ 	.word	0x000000b0
        /*0ad4*/ 	.short	0x010a
        /*0ad6*/ 	.byte	0xff
	.zero		1


	//   ....[156]....
        /*0ad8*/ 	.word	0x0000a230
        /*0adc*/ 	.word	0x00000000
        /*0ae0*/ 	.word	0x000000b8
        /*0ae4*/ 	.short	0x010a
        /*0ae6*/ 	.byte	0xff
	.zero		1


	//   ....[157]....
        /*0ae8*/ 	.word	0x0000a290
        /*0aec*/ 	.word	0x00000000
        /*0af0*/ 	.word	0x000000a0
        /*0af4*/ 	.short	0x010a
        /*0af6*/ 	.byte	0xff
	.zero		1


	//   ....[158]....
        /*0af8*/ 	.word	0x0000a2f0
        /*0afc*/ 	.word	0x00000000
        /*0b00*/ 	.word	0x000000a8
        /*0b04*/ 	.short	0x010a
        /*0b06*/ 	.byte	0xff
	.zero		1


	//   ....[159]....
        /*0b08*/ 	.word	0x0000a350
        /*0b0c*/ 	.word	0x00000000
        /*0b10*/ 	.word	0x000000b0
        /*0b14*/ 	.short	0x010a
        /*0b16*/ 	.byte	0xff
	.zero		1


	//   ....[160]....
        /*0b18*/ 	.word	0x0000a3a0
        /*0b1c*/ 	.word	0x00000000
        /*0b20*/ 	.word	0x000000d0
        /*0b24*/ 	.short	0x010a
        /*0b26*/ 	.byte	0xff
	.zero		1


	//   ....[161]....
        /*0b28*/ 	.word	0x0000a400
        /*0b2c*/ 	.word	0x00000002
        /*0b30*/ 	.word	0x00000080
        /*0b34*/ 	.short	0x010a
        /*0b36*/ 	.byte	0xff
	.zero		1


	//   ....[162]....
        /*0b38*/ 	.word	0x0000a450
        /*0b3c*/ 	.word	0x00000070
        /*0b40*/ 	.word	0x000000f0
        /*0b44*/ 	.short	0x010a
        /*0b46*/ 	.byte	0xff
	.zero		1


	//   ....[163]....
        /*0b48*/ 	.word	0x0000a4a0
        /*0b4c*/ 	.word	0x00000002
        /*0b50*/ 	.word	0x00000080
        /*0b54*/ 	.short	0x010a
        /*0b56*/ 	.byte	0xff
	.zero		1


	//   ....[164]....
        /*0b58*/ 	.word	0x0000a4f0
        /*0b5c*/ 	.word	0x00000000
        /*0b60*/ 	.word	0x00000080
        /*0b64*/ 	.short	0x010a
        /*0b66*/ 	.byte	0xff
	.zero		1


	//   ....[165]....
        /*0b68*/ 	.word	0x0000a540
        /*0b6c*/ 	.word	0x00000000
        /*0b70*/ 	.word	0x00000080
        /*0b74*/ 	.short	0x010a
        /*0b76*/ 	.byte	0xff
	.zero		1


	//----- nvinfo : EIATTR_NUM_MBARRIERS
	.align		4
.L_47:
        /*0b78*/ 	.byte	0x03, 0x38
        /*0b7a*/ 	.short	0x002b


	//----- nvinfo : EIATTR_EXIT_INSTR_OFFSETS
	.align		4
        /*0b7c*/ 	.byte	0x04, 0x1c
        /*0b7e*/ 	.short	(.L_49 - .L_48)


	//   ....[0]....
.L_48:
        /*0b80*/ 	.word	0x00002af0


	//   ....[1]....
        /*0b84*/ 	.word	0x00002ff0


	//   ....[2]....
        /*0b88*/ 	.word	0x00003050


	//   ....[3]....
        /*0b8c*/ 	.word	0x000043d0


	//   ....[4]....
        /*0b90*/ 	.word	0x00005400


	//   ....[5]....
        /*0b94*/ 	.word	0x00005440


	//   ....[6]....
        /*0b98*/ 	.word	0x000095f0


	//   ....[7]....
        /*0b9c*/ 	.word	0x00009670


	//   ....[8]....
        /*0ba0*/ 	.word	0x000096a0


	//   ....[9]....
        /*0ba4*/ 	.word	0x00009710


	//----- nvinfo : EIATTR_MAX_THREADS
	.align		4
.L_49:
        /*0ba8*/ 	.byte	0x04, 0x05
        /*0baa*/ 	.short	(.L_51 - .L_50)
.L_50:
        /*0bac*/ 	.word	0x00000100
        /*0bb0*/ 	.word	0x00000001
        /*0bb4*/ 	.word	0x00000001


	//----- nvinfo : EIATTR_CRS_STACK_SIZE
	.align		4
.L_51:
        /*0bb8*/ 	.byte	0x04, 0x1e
        /*0bba*/ 	.short	(.L_53 - .L_52)
.L_52:
        /*0bbc*/ 	.word	0x00000000


	//----- nvinfo : EIATTR_CBANK_PARAM_SIZE
	.align		4
.L_53:
        /*0bc0*/ 	.byte	0x03, 0x19
        /*0bc2*/ 	.short	0x0800


	//----- nvinfo : EIATTR_PARAM_CBANK
	.align		4
        /*0bc4*/ 	.byte	0x04, 0x0a
        /*0bc6*/ 	.short	(.L_55 - .L_54)
	.align		4
.L_54:
        /*0bc8*/ 	.word	index@(.nv.constant0._ZN7cutlass13device_kernelINS_4gemm6kernel13GemmUniversalIN4cute5tupleIJiiiiEEENS1_10collective13CollectiveMmaINS1_35MainloopSm100TmaUmmaWarpSpecializedILi8ELi2ELi4ENS5_IJNS4_1CILi2EEENSA_ILi1EEESC_EEEEENS5_IJNSA_ILi256EEENSA_ILi128EEENSA_ILi64EEEEEENS_6half_tENS5_IJlSC_lEEESJ_SK_NS4_8TiledMMAINS4_8MMA_AtomIJNS4_26SM100_MMA_F16BF16_2x1SM_SSISJ_SJ_fLi256ELi128ELNS4_4UMMA5MajorE0ELSP_0ELNSO_7ScaleInE0ELSQ_0EEEEEENS4_6LayoutINS5_IJSC_SC_SC_EEENS5_IJNSA_ILi0EEESV_SV_EEEEENS5_IJNS4_10UnderscoreESY_SY_EEEEENS4_18SM100_TMA_2SM_LOADENS4_14ComposedLayoutINS4_7SwizzleILi3ELi4ELi3EEENS4_18smem_ptr_flag_bitsILi16EEENST_INS5_IJNSA_ILi8EEESH_EEENS5_IJSH_SC_EEEEEEEvNS4_8identityES11_S1B_vS1C_EENS_8epilogue10collective18CollectiveEpilogueINS1E_23Sm100TmaWarpSpecializedILi4ELi2ELi32ELb1ELb0EEEJNS5_IJSG_SG_SH_EEENS5_IJNST_ISG_SC_EENST_INSA_ILi32EEESC_EEEEESJ_SK_SJ_SK_NS1E_6fusion15FusionCallbacksIS1I_NS1O_17LinearCombinationISJ_fSJ_fLNS_15FloatRoundStyleE2EEES1J_S1N_JEEENS4_5SM1004TMEM4LOAD26SM100_TMEM_LOAD_32dp32b32xENS4_13SM90_TMA_LOADENS12_INS13_ILi2ELi4ELi3EEES16_NST_INS5_IJS17_S1L_EEENS5_IJS1L_SC_EEEEEEENS4_39AutoVectorizingCopyWithAssumedAlignmentILi128EEENS4_14SM90_TMA_STOREES23_S25_S25_EEEvvEEEEvNT_6ParamsE)
        /*0bcc*/ 	.short	0x0380
        /*0bce*/ 	.short	0x0800


	//----- nvinfo : EIATTR_SW_WAR
	.align		4
.L_55:
        /*0bd0*/ 	.byte	0x04, 0x36
        /*0bd2*/ 	.short	(.L_57 - .L_56)
.L_56:
        /*0bd4*/ 	.word	0x00000008
.L_57:


//--------------------- .nv.callgraph             --------------------------
	.section	.nv.callgraph,"",@"SHT_CUDA_CALLGRAPH"
	.align	4
	.sectionentsize	8
	.align		4
        /*0000*/ 	.word	0x00000000
	.align		4
        /*0004*/ 	.word	0xffffffff
	.align		4
        /*0008*/ 	.word	index@(_ZN7cutlass13device_kernelINS_4gemm6kernel13GemmUniversalIN4cute5tupleIJiiiiEEENS1_10collective13CollectiveMmaINS1_35MainloopSm100TmaUmmaWarpSpecializedILi8ELi2ELi4ENS5_IJNS4_1CILi2EEENSA_ILi1EEESC_EEEEENS5_IJNSA_ILi256EEENSA_ILi128EEENSA_ILi64EEEEEENS_6half_tENS5_IJlSC_lEEESJ_SK_NS4_8TiledMMAINS4_8MMA_AtomIJNS4_26SM100_MMA_F16BF16_2x1SM_SSISJ_SJ_fLi256ELi128ELNS4_4UMMA5MajorE0ELSP_0ELNSO_7ScaleInE0ELSQ_0EEEEEENS4_6LayoutINS5_IJSC_SC_SC_EEENS5_IJNSA_ILi0EEESV_SV_EEEEENS5_IJNS4_10UnderscoreESY_SY_EEEEENS4_18SM100_TMA_2SM_LOADENS4_14ComposedLayoutINS4_7SwizzleILi3ELi4ELi3EEENS4_18smem_ptr_flag_bitsILi16EEENST_INS5_IJNSA_ILi8EEESH_EEENS5_IJSH_SC_EEEEEEEvNS4_8identityES11_S1B_vS1C_EENS_8epilogue10collective18CollectiveEpilogueINS1E_23Sm100TmaWarpSpecializedILi4ELi2ELi32ELb1ELb0EEEJNS5_IJSG_SG_SH_EEENS5_IJNST_ISG_SC_EENST_INSA_ILi32EEESC_EEEEESJ_SK_SJ_SK_NS1E_6fusion15FusionCallbacksIS1I_NS1O_17LinearCombinationISJ_fSJ_fLNS_15FloatRoundStyleE2EEES1J_S1N_JEEENS4_5SM1004TMEM4LOAD26SM100_TMEM_LOAD_32dp32b32xENS4_13SM90_TMA_LOADENS12_INS13_ILi2ELi4ELi3EEES16_NST_INS5_IJS17_S1L_EEENS5_IJS1L_SC_EEEEEEENS4_39AutoVectorizingCopyWithAssumedAlignmentILi128EEENS4_14SM90_TMA_STOREES23_S25_S25_EEEvvEEEEvNT_6ParamsE)
	.align		4
        /*000c*/ 	.word	index@(__assertfail)
	.align		4
        /*0010*/ 	.word	0x00000000
	.align		4
        /*0014*/ 	.word	0xfffffffe
	.align		4
        /*0018*/ 	.word	0x00000000
	.align		4
        /*001c*/ 	.word	0xfffffffd
	.align		4
        /*0020*/ 	.word	0x00000000
	.align		4
        /*0024*/ 	.word	0xfffffffc


//--------------------- .nv.constant4             --------------------------
	.section	.nv.constant4,"a",@progbits
	.align	8
	.align		8
.nv.constant4:
        /*0000*/ 	.dword	__assertfail
	.align		8
        /*0008*/ 	.dword	__unnamed_1
	.align		8
        /*0010*/ 	.dword	__unnamed_2
	.align		8
        /*0018*/ 	.dword	_ZN39_INTERNAL_fc85a52b_4_k_cu_b1f7991a_64764cuda3std3__45__cpo5beginE
	.align		8
        /*0020*/ 	.dword	_ZN39_INTERNAL_fc85a52b_4_k_cu_b1f7991a_64764cuda3std3__45__cpo3endE
	.align		8
        /*0028*/ 	.dword	_ZN39_INTERNAL_fc85a52b_4_k_cu_b1f7991a_64764cuda3std3__45__cpo6cbeginE
	.align		8
        /*0030*/ 	.dword	_ZN39_INTERNAL_fc85a52b_4_k_cu_b1f7991a_64764cuda3std3__45__cpo4cendE
	.align		8
        /*0038*/ 	.dword	_ZN39_INTERNAL_fc85a52b_4_k_cu_b1f7991a_64764cuda3std3__441_GLOBAL__N__fc85a52b_4_k_cu_b1f7991a_64766ignoreE
	.align		8
        /*0040*/ 	.dword	_ZN39_INTERNAL_fc85a52b_4_k_cu_b1f7991a_64764cuda3std3__419piecewise_constructE
	.align		8
        /*0048*/ 	.dword	_ZN39_INTERNAL_fc85a52b_4_k_cu_b1f7991a_64764cuda3std3__48in_placeE
	.align		8
        /*0050*/ 	.dword	_ZN39_INTERNAL_fc85a52b_4_k_cu_b1f7991a_64764cuda3std6ranges3__45__cpo4swapE
	.align		8
        /*0058*/ 	.dword	_ZN39_INTERNAL_fc85a52b_4_k_cu_b1f7991a_64764cuda3std6ranges3__45__cpo9iter_moveE
	.align		8
        /*0060*/ 	.dword	_ZN39_INTERNAL_fc85a52b_4_k_cu_b1f7991a_64764cute7productE
	.align		8
        /*0068*/ 	.dword	_ZN39_INTERNAL_fc85a52b_4_k_cu_b1f7991a_64764cute1_E
	.align		8
        /*0070*/ 	.dword	$str$25
	.align		8
        /*0078*/ 	.dword	$str$26
	.align		8
        /*0080*/ 	.dword	$str$27
	.align		8
        /*0088*/ 	.dword	$str$28


//--------------------- .text._ZN7cutlass13device_kernelINS_4gemm6kernel13GemmUniversalIN4cute5tupleIJiiiiEEENS1_10collective13CollectiveMmaINS1_35MainloopSm100TmaUmmaWarpSpecializedILi8ELi2ELi4ENS5_IJNS4_1CILi2EEENSA_ILi1EEESC_EEEEENS5_IJNSA_ILi256EEENSA_ILi128EEENSA_ILi64EEEEEENS_6half_tENS5_IJlSC_lEEESJ_SK_NS4_8TiledMMAINS4_8MMA_AtomIJNS4_26SM100_MMA_F16BF16_2x1SM_SSISJ_SJ_fLi256ELi128ELNS4_4UMMA5MajorE0ELSP_0ELNSO_7ScaleInE0ELSQ_0EEEEEENS4_6LayoutINS5_IJSC_SC_SC_EEENS5_IJNSA_ILi0EEESV_SV_EEEEENS5_IJNS4_10UnderscoreESY_SY_EEEEENS4_18SM100_TMA_2SM_LOADENS4_14ComposedLayoutINS4_7SwizzleILi3ELi4ELi3EEENS4_18smem_ptr_flag_bitsILi16EEENST_INS5_IJNSA_ILi8EEESH_EEENS5_IJSH_SC_EEEEEEEvNS4_8identityES11_S1B_vS1C_EENS_8epilogue10collective18CollectiveEpilogueINS1E_23Sm100TmaWarpSpecializedILi4ELi2ELi32ELb1ELb0EEEJNS5_IJSG_SG_SH_EEENS5_IJNST_ISG_SC_EENST_INSA_ILi32EEESC_EEEEESJ_SK_SJ_SK_NS1E_6fusion15FusionCallbacksIS1I_NS1O_17LinearCombinationISJ_fSJ_fLNS_15FloatRoundStyleE2EEES1J_S1N_JEEENS4_5SM1004TMEM4LOAD26SM100_TMEM_LOAD_32dp32b32xENS4_13SM90_TMA_LOADENS12_INS13_ILi2ELi4ELi3EEES16_NST_INS5_IJS17_S1L_EEENS5_IJS1L_SC_EEEEEEENS4_39AutoVectorizingCopyWithAssumedAlignmentILi128EEENS4_14SM90_TMA_STOREES23_S25_S25_EEEvvEEEEvNT_6ParamsE --------------------------
	.section	.text._ZN7cutlass13device_kernelINS_4gemm6kernel13GemmUniversalIN4cute5tupleIJiiiiEEENS1_10collective13CollectiveMmaINS1_35MainloopSm100TmaUmmaWarpSpecializedILi8ELi2ELi4ENS5_IJNS4_1CILi2EEENSA_ILi1EEESC_EEEEENS5_IJNSA_ILi256EEENSA_ILi128EEENSA_ILi64EEEEEENS_6half_tENS5_IJlSC_lEEESJ_SK_NS4_8TiledMMAINS4_8MMA_AtomIJNS4_26SM100_MMA_F16BF16_2x1SM_SSISJ_SJ_fLi256ELi128ELNS4_4UMMA5MajorE0ELSP_0ELNSO_7ScaleInE0ELSQ_0EEEEEENS4_6LayoutINS5_IJSC_SC_SC_EEENS5_IJNSA_ILi0EEESV_SV_EEEEENS5_IJNS4_10UnderscoreESY_SY_EEEEENS4_18SM100_TMA_2SM_LOADENS4_14ComposedLayoutINS4_7SwizzleILi3ELi4ELi3EEENS4_18smem_ptr_flag_bitsILi16EEENST_INS5_IJNSA_ILi8EEESH_EEENS5_IJSH_SC_EEEEEEEvNS4_8identityES11_S1B_vS1C_EENS_8epilogue10collective18CollectiveEpilogueINS1E_23Sm100TmaWarpSpecializedILi4ELi2ELi32ELb1ELb0EEEJNS5_IJSG_SG_SH_EEENS5_IJNST_ISG_SC_EENST_INSA_ILi32EEESC_EEEEESJ_SK_SJ_SK_NS1E_6fusion15FusionCallbacksIS1I_NS1O_17LinearCombinationISJ_fSJ_fLNS_15FloatRoundStyleE2EEES1J_S1N_JEEENS4_5SM1004TMEM4LOAD26SM100_TMEM_LOAD_32dp32b32xENS4_13SM90_TMA_LOADENS12_INS13_ILi2ELi4ELi3EEES16_NST_INS5_IJS17_S1L_EEENS5_IJS1L_SC_EEEEEEENS4_39AutoVectorizingCopyWithAssumedAlignmentILi128EEENS4_14SM90_TMA_STOREES23_S25_S25_EEEvvEEEEvNT_6ParamsE,"ax",@progbits
	.align	128
.text._ZN7cutlass13device_kernelINS_4gemm6kernel13GemmUniversalIN4cute5tupleIJiiiiEEENS1_10collective13CollectiveMmaINS1_35MainloopSm100TmaUmmaWarpSpecializedILi8ELi2ELi4ENS5_IJNS4_1CILi2EEENSA_ILi1EEESC_EEEEENS5_IJNSA_ILi256EEENSA_ILi128EEENSA_ILi64EEEEEENS_6half_tENS5_IJlSC_lEEESJ_SK_NS4_8TiledMMAINS4_8MMA_AtomIJNS4_26SM100_MMA_F16BF16_2x1SM_SSISJ_SJ_fLi256ELi128ELNS4_4UMMA5MajorE0ELSP_0ELNSO_7ScaleInE0ELSQ_0EEEEEENS4_6LayoutINS5_IJSC_SC_SC_EEENS5_IJNSA_ILi0EEESV_SV_EEEEENS5_IJNS4_10UnderscoreESY_SY_EEEEENS4_18SM100_TMA_2SM_LOADENS4_14ComposedLayoutINS4_7SwizzleILi3ELi4ELi3EEENS4_18smem_ptr_flag_bitsILi16EEENST_INS5_IJNSA_ILi8EEESH_EEENS5_IJSH_SC_EEEEEEEvNS4_8identityES11_S1B_vS1C_EENS_8epilogue10collective18CollectiveEpilogueINS1E_23Sm100TmaWarpSpecializedILi4ELi2ELi32ELb1ELb0EEEJNS5_IJSG_SG_SH_EEENS5_IJNST_ISG_SC_EENST_INSA_ILi32EEESC_EEEEESJ_SK_SJ_SK_NS1E_6fusion15FusionCallbacksIS1I_NS1O_17LinearCombinationISJ_fSJ_fLNS_15FloatRoundStyleE2EEES1J_S1N_JEEENS4_5SM1004TMEM4LOAD26SM100_TMEM_LOAD_32dp32b32xENS4_13SM90_TMA_LOADENS12_INS13_ILi2ELi4ELi3EEES16_NST_INS5_IJS17_S1L_EEENS5_IJS1L_SC_EEEEEEENS4_39AutoVectorizingCopyWithAssumedAlignmentILi128EEENS4_14SM90_TMA_STOREES23_S25_S25_EEEvvEEEEvNT_6ParamsE:
        .type           _ZN7cutlass13device_kernelINS_4gemm6kernel13GemmUniversalIN4cute5tupleIJiiiiEEENS1_10collective13CollectiveMmaINS1_35MainloopSm100TmaUmmaWarpSpecializedILi8ELi2ELi4ENS5_IJNS4_1CILi2EEENSA_ILi1EEESC_EEEEENS5_IJNSA_ILi256EEENSA_ILi128EEENSA_ILi64EEEEEENS_6half_tENS5_IJlSC_lEEESJ_SK_NS4_8TiledMMAINS4_8MMA_AtomIJNS4_26SM100_MMA_F16BF16_2x1SM_SSISJ_SJ_fLi256ELi128ELNS4_4UMMA5MajorE0ELSP_0ELNSO_7ScaleInE0ELSQ_0EEEEEENS4_6LayoutINS5_IJSC_SC_SC_EEENS5_IJNSA_ILi0EEESV_SV_EEEEENS5_IJNS4_10UnderscoreESY_SY_EEEEENS4_18SM100_TMA_2SM_LOADENS4_14ComposedLayoutINS4_7SwizzleILi3ELi4ELi3EEENS4_18smem_ptr_flag_bitsILi16EEENST_INS5_IJNSA_ILi8EEESH_EEENS5_IJSH_SC_EEEEEEEvNS4_8identityES11_S1B_vS1C_EENS_8epilogue10collective18CollectiveEpilogueINS1E_23Sm100TmaWarpSpecializedILi4ELi2ELi32ELb1ELb0EEEJNS5_IJSG_SG_SH_EEENS5_IJNST_ISG_SC_EENST_INSA_ILi32EEESC_EEEEESJ_SK_SJ_SK_NS1E_6fusion15FusionCallbacksIS1I_NS1O_17LinearCombinationISJ_fSJ_fLNS_15FloatRoundStyleE2EEES1J_S1N_JEEENS4_5SM1004TMEM4LOAD26SM100_TMEM_LOAD_32dp32b32xENS4_13SM90_TMA_LOADENS12_INS13_ILi2ELi4ELi3EEES16_NST_INS5_IJS17_S1L_EEENS5_IJS1L_SC_EEEEEEENS4_39AutoVectorizingCopyWithAssumedAlignmentILi128EEENS4_14SM90_TMA_STOREES23_S25_S25_EEEvvEEEEvNT_6ParamsE,@function
        .size           _ZN7cutlass13device_kernelINS_4gemm6kernel13GemmUniversalIN4cute5tupleIJiiiiEEENS1_10collective13CollectiveMmaINS1_35MainloopSm100TmaUmmaWarpSpecializedILi8ELi2ELi4ENS5_IJNS4_1CILi2EEENSA_ILi1EEESC_EEEEENS5_IJNSA_ILi256EEENSA_ILi128EEENSA_ILi64EEEEEENS_6half_tENS5_IJlSC_lEEESJ_SK_NS4_8TiledMMAINS4_8MMA_AtomIJNS4_26SM100_MMA_F16BF16_2x1SM_SSISJ_SJ_fLi256ELi128ELNS4_4UMMA5MajorE0ELSP_0ELNSO_7ScaleInE0ELSQ_0EEEEEENS4_6LayoutINS5_IJSC_SC_SC_EEENS5_IJNSA_ILi0EEESV_SV_EEEEENS5_IJNS4_10UnderscoreESY_SY_EEEEENS4_18SM100_TMA_2SM_LOADENS4_14ComposedLayoutINS4_7SwizzleILi3ELi4ELi3EEENS4_18smem_ptr_flag_bitsILi16EEENST_INS5_IJNSA_ILi8EEESH_EEENS5_IJSH_SC_EEEEEEEvNS4_8identityES11_S1B_vS1C_EENS_8epilogue10collective18CollectiveEpilogueINS1E_23Sm100TmaWarpSpecializedILi4ELi2ELi32ELb1ELb0EEEJNS5_IJSG_SG_SH_EEENS5_IJNST_ISG_SC_EENST_INSA_ILi32EEESC_EEEEESJ_SK_SJ_SK_NS1E_6fusion15FusionCallbacksIS1I_NS1O_17LinearCombinationISJ_fSJ_fLNS_15FloatRoundStyleE2EEES1J_S1N_JEEENS4_5SM1004TMEM4LOAD26SM100_TMEM_LOAD_32dp32b32xENS4_13SM90_TMA_LOADENS12_INS13_ILi2ELi4ELi3EEES16_NST_INS5_IJS17_S1L_EEENS5_IJS1L_SC_EEEEEEENS4_39AutoVectorizingCopyWithAssumedAlignmentILi128EEENS4_14SM90_TMA_STOREES23_S25_S25_EEEvvEEEEvNT_6ParamsE,(.L_x_209 - _ZN7cutlass13device_kernelINS_4gemm6kernel13GemmUniversalIN4cute5tupleIJiiiiEEENS1_10collective13CollectiveMmaINS1_35MainloopSm100TmaUmmaWarpSpecializedILi8ELi2ELi4ENS5_IJNS4_1CILi2EEENSA_ILi1EEESC_EEEEENS5_IJNSA_ILi256EEENSA_ILi128EEENSA_ILi64EEEEEENS_6half_tENS5_IJlSC_lEEESJ_SK_NS4_8TiledMMAINS4_8MMA_AtomIJNS4_26SM100_MMA_F16BF16_2x1SM_SSISJ_SJ_fLi256ELi128ELNS4_4UMMA5MajorE0ELSP_0ELNSO_7ScaleInE0ELSQ_0EEEEEENS4_6LayoutINS5_IJSC_SC_SC_EEENS5_IJNSA_ILi0EEESV_SV_EEEEENS5_IJNS4_10UnderscoreESY_SY_EEEEENS4_18SM100_TMA_2SM_LOADENS4_14ComposedLayoutINS4_7SwizzleILi3ELi4ELi3EEENS4_18smem_ptr_flag_bitsILi16EEENST_INS5_IJNSA_ILi8EEESH_EEENS5_IJSH_SC_EEEEEEEvNS4_8identityES11_S1B_vS1C_EENS_8epilogue10collective18CollectiveEpilogueINS1E_23Sm100TmaWarpSpecializedILi4ELi2ELi32ELb1ELb0EEEJNS5_IJSG_SG_SH_EEENS5_IJNST_ISG_SC_EENST_INSA_ILi32EEESC_EEEEESJ_SK_SJ_SK_NS1E_6fusion15FusionCallbacksIS1I_NS1O_17LinearCombinationISJ_fSJ_fLNS_15FloatRoundStyleE2EEES1J_S1N_JEEENS4_5SM1004TMEM4LOAD26SM100_TMEM_LOAD_32dp32b32xENS4_13SM90_TMA_LOADENS12_INS13_ILi2ELi4ELi3EEES16_NST_INS5_IJS17_S1L_EEENS5_IJS1L_SC_EEEEEEENS4_39AutoVectorizingCopyWithAssumedAlignmentILi128EEENS4_14SM90_TMA_STOREES23_S25_S25_EEEvvEEEEvNT_6ParamsE)
        .other          _ZN7cutlass13device_kernelINS_4gemm6kernel13GemmUniversalIN4cute5tupleIJiiiiEEENS1_10collective13CollectiveMmaINS1_35MainloopSm100TmaUmmaWarpSpecializedILi8ELi2ELi4ENS5_IJNS4_1CILi2EEENSA_ILi1EEESC_EEEEENS5_IJNSA_ILi256EEENSA_ILi128EEENSA_ILi64EEEEEENS_6half_tENS5_IJlSC_lEEESJ_SK_NS4_8TiledMMAINS4_8MMA_AtomIJNS4_26SM100_MMA_F16BF16_2x1SM_SSISJ_SJ_fLi256ELi128ELNS4_4UMMA5MajorE0ELSP_0ELNSO_7ScaleInE0ELSQ_0EEEEEENS4_6LayoutINS5_IJSC_SC_SC_EEENS5_IJNSA_ILi0EEESV_SV_EEEEENS5_IJNS4_10UnderscoreESY_SY_EEEEENS4_18SM100_TMA_2SM_LOADENS4_14ComposedLayoutINS4_7SwizzleILi3ELi4ELi3EEENS4_18smem_ptr_flag_bitsILi16EEENST_INS5_IJNSA_ILi8EEESH_EEENS5_IJSH_SC_EEEEEEEvNS4_8identityES11_S1B_vS1C_EENS_8epilogue10collective18CollectiveEpilogueINS1E_23Sm100TmaWarpSpecializedILi4ELi2ELi32ELb1ELb0EEEJNS5_IJSG_SG_SH_EEENS5_IJNST_ISG_SC_EENST_INSA_ILi32EEESC_EEEEESJ_SK_SJ_SK_NS1E_6fusion15FusionCallbacksIS1I_NS1O_17LinearCombinationISJ_fSJ_fLNS_15FloatRoundStyleE2EEES1J_S1N_JEEENS4_5SM1004TMEM4LOAD26SM100_TMEM_LOAD_32dp32b32xENS4_13SM90_TMA_LOADENS12_INS13_ILi2ELi4ELi3EEES16_NST_INS5_IJS17_S1L_EEENS5_IJS1L_SC_EEEEEEENS4_39AutoVectorizingCopyWithAssumedAlignmentILi128EEENS4_14SM90_TMA_STOREES23_S25_S25_EEEvvEEEEvNT_6ParamsE,@"STO_CUDA_ENTRY STV_DEFAULT"
_ZN7cutlass13device_kernelINS_4gemm6kernel13GemmUniversalIN4cute5tupleIJiiiiEEENS1_10collective13CollectiveMmaINS1_35MainloopSm100TmaUmmaWarpSpecializedILi8ELi2ELi4ENS5_IJNS4_1CILi2EEENSA_ILi1EEESC_EEEEENS5_IJNSA_ILi256EEENSA_ILi128EEENSA_ILi64EEEEEENS_6half_tENS5_IJlSC_lEEESJ_SK_NS4_8TiledMMAINS4_8MMA_AtomIJNS4_26SM100_MMA_F16BF16_2x1SM_SSISJ_SJ_fLi256ELi128ELNS4_4UMMA5MajorE0ELSP_0ELNSO_7ScaleInE0ELSQ_0EEEEEENS4_6LayoutINS5_IJSC_SC_SC_EEENS5_IJNSA_ILi0EEESV_SV_EEEEENS5_IJNS4_10UnderscoreESY_SY_EEEEENS4_18SM100_TMA_2SM_LOADENS4_14ComposedLayoutINS4_7SwizzleILi3ELi4ELi3EEENS4_18smem_ptr_flag_bitsILi16EEENST_INS5_IJNSA_ILi8EEESH_EEENS5_IJSH_SC_EEEEEEEvNS4_8identityES11_S1B_vS1C_EENS_8epilogue10collective18CollectiveEpilogueINS1E_23Sm100TmaWarpSpecializedILi4ELi2ELi32ELb1ELb0EEEJNS5_IJSG_SG_SH_EEENS5_IJNST_ISG_SC_EENST_INSA_ILi32EEESC_EEEEESJ_SK_SJ_SK_NS1E_6fusion15FusionCallbacksIS1I_NS1O_17LinearCombinationISJ_fSJ_fLNS_15FloatRoundStyleE2EEES1J_S1N_JEEENS4_5SM1004TMEM4LOAD26SM100_TMEM_LOAD_32dp32b32xENS4_13SM90_TMA_LOADENS12_INS13_ILi2ELi4ELi3EEES16_NST_INS5_IJS17_S1L_EEENS5_IJS1L_SC_EEEEEEENS4_39AutoVectorizingCopyWithAssumedAlignmentILi128EEENS4_14SM90_TMA_STOREES23_S25_S25_EEEvvEEEEvNT_6ParamsE:
[----:B------:R-:W1:Y:S01]  /*0000*/  LDC R1, c[0x0][0x37c] ;  /* 0x0000df00ff017b82 */ /* 0x000e620000000800 */
[----:B------:R-:W2:Y:S01]  /*0010*/  S2R R105, SR_TID.X ;  /* 0x0000000000697919 */ /* 0x000ea20000002100 */
[----:B------:R-:W3:Y:S06]  /*0020*/  LDCU.64 UR6, c[0x0][0x890] ;  /* 0x00011200ff0677ac */ /* 0x000eec0008000a00 */
[----:B------:R-:W4:Y:S01]  /*0030*/  S2UR UR37, SR_CgaCtaId ;  /* 0x00000000002579c3 */ /* 0x000f220000008800 */
[----:B------:R-:W-:Y:S02]  /*0040*/  PRMT R92, RZ, 0x7610, R92 ;  /* 0x00007610ff5c7816 */ /* 0x000fe4000000005c */
[----:B------:R-:W-:Y:S01]  /*0050*/  ELECT P1, URZ, PT ;  /* 0x0000000000ff782f */ /* 0x000fe20003820000 */
[----:B------:R-:W1:Y:S01]  /*0060*/  LDCU.64 UR46, c[0x0][0x358] ;  /* 0x00006b00ff2e77ac */ /* 0x000e620008000a00 */
[----:B---3--:R-:W-:-:S04]  /*0070*/  UISETP.NE.U32.AND UP0, UPT, UR6, URZ, UPT ;  /* 0x000000ff0600728c */ /* 0x008fc8000bf05070 */
[----:B------:R-:W-:Y:S02]  /*0080*/  UISETP.NE.AND.EX UP0, UPT, UR7, URZ, UPT, UP0 ;  /* 0x000000ff0700728c */ /* 0x000fe4000bf05300 */
[----:B----4-:R-:W-:Y:S02]  /*0090*/  ULOP3.LUT UR5, UR37, 0x1, URZ, 0xc0, !UPT ;  /* 0x0000000125057892 */ /* 0x010fe4000f8ec0ff */
[----:B------:R-:W-:Y:S01]  /*00a0*/  ULOP3.LUT UR4, UR37, 0x1, URZ, 0x3c, !UPT ;  /* 0x0000000125047892 */ /* 0x000fe2000f8e3cff */
[----:B--2---:R-:W-:-:S05]  /*00b0*/  SHF.R.U32.HI R96, RZ, 0x5, R105 ;  /* 0x00000005ff607819 */ /* 0x004fca0000011669 */
[----:B------:R-:W2:Y:S02]  /*00c0*/  SHFL.IDX PT, R0, R96, RZ, 0x1f ;  /* 0x00001fff60007589 */ /* 0x000ea400000e0000 */
[----:B--2---:R-:W-:Y:S01]  /*00d0*/  R2UR UR10, R0 ;  /* 0x00000000000a72ca */ /* 0x004fe200000e0000 */
[----:B-1----:R-:W-:-:S14]  /*00e0*/  BRA.U UP0, `(.L_x_0) ;  /* 0x00000001002c7547 */ /* 0x002fdc000b800000 */
[----:B------:R-:W1:Y:S02]  /*00f0*/  LDCU.64 UR8, c[0x0][0x888] ;  /* 0x00011100ff0877ac */ /* 0x000e640008000a00 */
[----:B-1----:R-:W-:-:S04]  /*0100*/  UISETP.NE.U32.AND UP0, UPT, UR8, URZ, UPT ;  /* 0x000000ff0800728c */ /* 0x002fc8000bf05070 */
[----:B------:R-:W-:-:S09]  /*0110*/  UISETP.NE.AND.EX UP0, UPT, UR9, URZ, UPT, UP0 ;  /* 0x000000ff0900728c */ /* 0x000fd2000bf05300 */
[----:B------:R-:W-:Y:S05]  /*0120*/  BRA.U !UP0, `(.L_x_1) ;  /* 0x0000000108107547 */ /* 0x000fea000b800000 */
[----:B------:R-:W1:Y:S02]  /*0130*/  LDC.64 R2, c[0x0][0x888] ;  /* 0x00022200ff027b82 */ /* 0x000e640000000a00 */
[----:B-1----:R1:W5:Y:S01]  /*0140*/  LDG.E R49, desc[UR46][R2.64] ;  /* 0x0000002e02317981 */ /* 0x002362000c1e1900 */
[----:B------:R-:W-:Y:S01]  /*0150*/  HFMA2 R92, -RZ, RZ, 0, 5.9604644775390625e-08 ;  /* 0x00000001ff5c7431 */ /* 0x000fe200000001ff */
[----:B------:R-:W-:Y:S05]  /*0160*/  BRA `(.L_x_0) ;  /* 0x00000000000c7947 */ /* 0x000fea0003800000 */
.L_x_1:
[----:B------:R-:W1:Y:S01]  /*0170*/  LDCU UR8, c[0x0][0x880] ;  /* 0x00011000ff0877ac */ /* 0x000e620008000800 */
[----:B------:R-:W-:Y:S01]  /*0180*/  HFMA2 R92, -RZ, RZ, 0, 5.9604644775390625e-08 ;  /* 0x00000001ff5c7431 */ /* 0x000fe200000001ff */
[----:B-1----:R-:W-:-:S07]  /*0190*/  MOV R49, UR8 ;  /* 0x0000000800317c02 */ /* 0x002fce0008000f00 */
.L_x_0:
[----:B------:R-:W2:Y:S02]  /*01a0*/  LDCU.64 UR8, c[0x0][0x8b0] ;  /* 0x00011600ff0877ac */ /* 0x000ea40008000a00 */
[----:B--2---:R-:W-:-:S04]  /*01b0*/  UISETP.NE.U32.AND UP0, UPT, UR8, URZ, UPT ;  /* 0x000000ff0800728c */ /* 0x004fc8000bf05070 */
[----:B------:R-:W-:-:S09]  /*01c0*/  UISETP.NE.AND.EX UP0, UPT, UR9, URZ, UPT, UP0 ;  /* 0x000000ff0900728c */ /* 0x000fd2000bf05300 */
[----:B------:R-:W-:Y:S05]  /*01d0*/  BRA.U UP0, `(.L_x_2) ;  /* 0x0000000100247547 */ /* 0x000fea000b800000 */
[----:B------:R-:W2:Y:S02]  /*01e0*/  LDCU.64 UR8, c[0x0][0x8a8] ;  /* 0x00011500ff0877ac */ /* 0x000ea40008000a00 */
[----:B--2---:R-:W-:-:S04]  /*01f0*/  UISETP.NE.U32.AND UP0, UPT, UR8, URZ, UPT ;  /* 0x000000ff0800728c */ /* 0x004fc8000bf05070 */
[----:B------:R-:W-:-:S09]  /*0200*/  UISETP.NE.AND.EX UP0, UPT, UR9, URZ, UPT, UP0 ;  /* 0x000000ff0900728c */ /* 0x000fd2000bf05300 */
[----:B------:R-:W-:Y:S05]  /*0210*/  BRA.U !UP0, `(.L_x_3) ;  /* 0x00000001080c7547 */ /* 0x000fea000b800000 */
[----:B-1----:R-:W1:Y:S02]  /*0220*/  LDC.64 R2, c[0x0][0x8a8] ;  /* 0x00022a00ff027b82 */ /* 0x002e640000000a00 */
[----:B-1----:R2:W5:Y:S01]  /*0230*/  LDG.E R47, desc[UR46][R2.64] ;  /* 0x0000002e022f7981 */ /* 0x002562000c1e1900 */
[----:B------:R-:W-:Y:S05]  /*0240*/  BRA `(.L_x_2) ;  /* 0x0000000000087947 */ /* 0x000fea0003800000 */
.L_x_3:
[----:B------:R-:W2:Y:S02]  /*0250*/  LDCU UR8, c[0x0][0x8a0] ;  /* 0x00011400ff0877ac */ /* 0x000ea40008000800 */
[----:B--2---:R-:W-:Y:S02]  /*0260*/  MOV R47, UR8 ;  /* 0x00000008002f7c02 */ /* 0x004fe40008000f00 */
.L_x_2:
[----:B------:R-:W-:Y:S01]  /*0270*/  IMAD.U32 R0, RZ, RZ, UR10 ;  /* 0x0000000aff007e24 */ /* 0x000fe2000f8e00ff */
[----:B------:R-:W-:Y:S04]  /*0280*/  BSSY.RECONVERGENT B0, `(.L_x_4) ;  /* 0x000000c000007945 */ /* 0x000fe80003800200 */
[C---:B------:R-:W-:Y:S02]  /*0290*/  ISETP.NE.OR P2, PT, R0.reuse, 0x1, !P1 ;  /* 0x000000010000780c */ /* 0x040fe40004f45670 */
[----:B------:R-:W-:-:S11]  /*02a0*/  ISETP.NE.OR P0, PT, R0, 0x3, !P1 ;  /* 0x000000030000780c */ /* 0x000fd60004f05670 */
[----:B------:R-:W-:Y:S05]  /*02b0*/  @P2 BRA `(.L_x_5) ;  /* 0x0000000000202947 */ /* 0x000fea0003800000 */
[----:B------:R-:W3:Y:S02]  /*02c0*/  LDCU.64 UR8, c[0x0][0x348] ;  /* 0x00006900ff0877ac */ /* 0x000ee40008000a00 */
[----:B---3--:R-:W-:Y:S02]  /*02d0*/  UIADD3 UR12, UP1, UPT, UR8, 0x80, URZ ;  /* 0x00000080080c7890 */ /* 0x008fe4000ff3e0ff */
[----:B------:R-:W-:Y:S02]  /*02e0*/  UIADD3 UR8, UP0, UPT, UR8, 0x180, URZ ;  /* 0x0000018008087890 */ /* 0x000fe4000ff1e0ff */
[----:B------:R-:W-:Y:S02]  /*02f0*/  UIADD3.X UR13, UPT, UPT, URZ, UR9, URZ, UP1, !UPT ;  /* 0x00000009ff0d7290 */ /* 0x000fe40008ffe4ff */
[----:B------:R-:W-:-:S07]  /*0300*/  UIADD3.X UR9, UPT, UPT, URZ, UR9, URZ, UP0, !UPT ;  /* 0x00000009ff097290 */ /* 0x000fce00087fe4ff */
[----:B------:R3:W-:Y:S02]  /*0310*/  UTMACCTL.PF [UR12] ;  /* 0x000000000c0079b9 */ /* 0x0007e40008040000 */
[----:B------:R3:W-:Y:S02]  /*0320*/  UTMACCTL.PF [UR8] ;  /* 0x00000000080079b9 */ /* 0x0007e40008040000 */
[----:B---3--:R-:W-:Y:S01]  /*0330*/  NOP ;  /* 0x0000000000007918 */ /* 0x008fe20000000000 */
.L_x_5:
[----:B------:R-:W-:Y:S05]  /*0340*/  BSYNC.RECONVERGENT B0 ;  /* 0x0000000000007941 */ /* 0x000fea0003800200 */
.L_x_4:
[----:B------:R-:W-:Y:S04]  /*0350*/  BSSY.RECONVERGENT B0, `(.L_x_6) ;  /* 0x000000a000007945 */ /* 0x000fe80003800200 */
        /* <DEDUP_REMOVED lines=9> */
.L_x_7:
[----:B------:R-:W-:Y:S05]  /*03f0*/  BSYNC.RECONVERGENT B0 ;  /* 0x0000000000007941 */ /* 0x000fea0003800200 */
.L_x_6:
[----:B------:R-:W3:Y:S01]  /*0400*/  LDCU.64 UR8, c[0x0][0x888] ;  /* 0x00011100ff0877ac */ /* 0x000ee20008000a00 */
[----:B------:R-:W-:Y:S02]  /*0410*/  UISETP.EQ.U32.AND UP1, UPT, UR6, URZ, UPT ;  /* 0x000000ff0600728c */ /* 0x000fe4000bf22070 */
[----:B------:R-:W-:Y:S02]  /*0420*/  UPLOP3.LUT UP5, UPT, UPT, UPT, UPT, 0x80, 0x8 ;  /* 0x000000000008789c */ /* 0x000fe40003faf070 */
[----:B---3--:R-:W-:-:S04]  /*0430*/  UISETP.NE.U32.AND UP0, UPT, UR8, URZ, UPT ;  /* 0x000000ff0800728c */ /* 0x008fc8000bf05070 */
[----:B------:R-:W-:-:S04]  /*0440*/  UISETP.NE.AND.EX UP0, UPT, UR9, URZ, UPT, UP0 ;  /* 0x000000ff0900728c */ /* 0x000fc8000bf05300 */
[----:B------:R-:W-:-:S04]  /*0450*/  UISETP.EQ.OR.EX UP2, UPT, UR7, URZ, !UP0, UP1 ;  /* 0x000000ff0700728c */ /* 0x000fc8000c742710 */
[----:B------:R-:W-:-:S05]  /*0460*/  UP2UR UR50, UPR, URZ, 0x4 ;  /* 0x00000004ff327883 */ /* 0x000fca0008000000 */
[----:B------:R-:W-:Y:S07]  /*0470*/  BRA.U !UP2, `(.L_x_8) ;  /* 0x000000010a207547 */ /* 0x000fee000b800000 */
[----:B------:R-:W-:Y:S01]  /*0480*/  UISETP.NE.U32.AND UP2, UPT, UR6, URZ, UPT ;  /* 0x000000ff0600728c */ /* 0x000fe2000bf45070 */
[----:B-----5:R-:W-:Y:S01]  /*0490*/  FSETP.NEU.AND P0, PT, R49, RZ, PT ;  /* 0x000000ff3100720b */ /* 0x020fe20003f0d000 */
[----:B------:R-:W-:Y:S02]  /*04a0*/  USEL UR6, URZ, 0xffffffff, UP0 ;  /* 0xffffffffff067887 */ /* 0x000fe40008000000 */
[----:B------:R-:W-:-:S10]  /*04b0*/  UISETP.NE.AND.EX UP2, UPT, UR7, URZ, UPT, UP2 ;  /* 0x000000ff0700728c */ /* 0x000fd4000bf45320 */
[----:B------:R-:W-:Y:S01]  /*04c0*/  VOTEU.ANY UP1, P0 ;  /* 0x0000000000ff7886 */ /* 0x000fe20000020100 */
[----:B------:R-:W-:-:S04]  /*04d0*/  @!UP2 USEL UR6, URZ, 0xffffffff, UP1 ;  /* 0xffffffffff06a887 */ /* 0x000fc80008800000 */
[----:B------:R-:W-:-:S04]  /*04e0*/  ULOP3.LUT UR6, UR6, 0x1, URZ, 0xc0, !UPT ;  /* 0x0000000106067892 */ /* 0x000fc8000f8ec0ff */
[----:B------:R-:W-:-:S11]  /*04f0*/  UISETP.NE.U32.AND UP5, UPT, UR6, 0x1, UPT ;  /* 0x000000010600788c */ /* 0x000fd6000bfa5070 */
.L_x_8:
[----:B------:R-:W3:Y:S01]  /*0500*/  SHFL.IDX PT, R0, R96, RZ, 0x1f ;  /* 0x00001fff60007589 */ /* 0x000ee200000e0000 */
[----:B------:R-:W-:-:S04]  /*0510*/  UISETP.NE.AND UP1, UPT, UR10, 0x2, UPT ;  /* 0x000000020a00788c */ /* 0x000fc8000bf25270 */
[----:B------:R-:W-:Y:S02]  /*0520*/  UISETP.EQ.AND UP2, UPT, UR5, URZ, !UP1 ;  /* 0x000000ff0500728c */ /* 0x000fe4000cf42270 */
[----:B------:R-:W-:-:S04]  /*0530*/  USEL UR6, URZ, 0x1, UP1 ;  /* 0x00000001ff067887 */ /* 0x000fc80008800000 */
[----:B------:R-:W-:Y:S02]  /*0540*/  PLOP3.LUT P5, PT, P1, PT, UP2, 0x80, 0x8 ;  /* 0x000000000008781c */ /* 0x000fe40000faf028 */
[----:B---3--:R-:W-:-:S13]  /*0550*/  ISETP.NE.AND P0, PT, R0, RZ, PT ;  /* 0x000000ff0000720c */ /* 0x008fda0003f05270 */
[----:B------:R-:W-:Y:S05]  /*0560*/  @P0 BRA `(.L_x_9) ;  /* 0x0000000000640947 */ /* 0x000fea0003800000 */
[----:B------:R-:W-:Y:S01]  /*0570*/  UMOV UR8, 0x400 ;  /* 0x0000040000087882 */ /* 0x000fe20000000000 */
[----:B------:R-:W-:Y:S01]  /*0580*/  UMOV UR7, 0x1 ;  /* 0x0000000100077882 */ /* 0x000fe20000000000 */
[----:B------:R-:W-:Y:S02]  /*0590*/  ULEA UR8, UR37, UR8, 0x18 ;  /* 0x0000000825087291 */ /* 0x000fe4000f8ec0ff */
[----:B------:R-:W-:-:S04]  /*05a0*/  UIADD3 UR12, UPT, UPT, -UR7, 0x100000, URZ ;  /* 0x00100000070c7890 */ /* 0x000fc8000fffe1ff */
[----:B------:R-:W-:Y:S02]  /*05b0*/  USHF.L.U32 UR13, UR12, 0xb, URZ ;  /* 0x0000000b0c0d7899 */ /* 0x000fe400080006ff */
[----:B------:R-:W-:Y:S01]  /*05c0*/  USHF.L.U32 UR12, UR12, 0x1, URZ ;  /* 0x000000010c0c7899 */ /* 0x000fe200080006ff */
[----:B------:R-:W-:Y:S01]  /*05d0*/  ELECT P0, URZ, PT ;  /* 0x0000000000ff782f */ /* 0x000fe20003800000 */
[----:B------:R-:W3:Y:S10]  /*05e0*/  FENCE.VIEW.ASYNC.S ;  /* 0x00000000000073c6 */ /* 0x000ef40000000000 */
[----:B---3--:R3:W4:Y:S01]  /*05f0*/  SYNCS.EXCH.64 URZ, [UR8], UR12 ;  /* 0x0000000c08ff75b2 */ /* 0x0087220008000100 */
[----:B------:R3:W1:Y:S01]  /*0600*/  SYNCS.EXCH.64 URZ, [UR8+0x40], UR12 ;  /* 0x0000400c08ff75b2 */ /* 0x0006620008000100 */
        /* <DEDUP_REMOVED lines=13> */
[----:B------:R3:W1:Y:S02]  /*06e0*/  SYNCS.EXCH.64 URZ, [UR8+0x78], UR12 ;  /* 0x0000780c08ff75b2 */ /* 0x0006640008000100 */
[----:B---3--:R-:W-:Y:S01]  /*06f0*/  NOP ;  /* 0x0000000000007918 */ /* 0x008fe20000000000 */
.L_x_9:
[----:B------:R-:W3:Y:S01]  /*0700*/  SHFL.IDX PT, R0, R96, RZ, 0x1f ;  /* 0x00001fff60007589 */ /* 0x000ee200000e0000 */
[----:B------:R-:W-:Y:S01]  /*0710*/  NOP ;  /* 0x0000000000007918 */ /* 0x000fe20000000000 */
[----:B---3--:R-:W-:-:S13]  /*0720*/  ISETP.NE.AND P0, PT, R0, 0x1, PT ;  /* 0x000000010000780c */ /* 0x008fda0003f05270 */
[----:B------:R-:W-:Y:S05]  /*0730*/  @P0 BRA `(.L_x_10) ;  /* 0x0000000000540947 */ /* 0x000fea0003800000 */
[----:B------:R-:W-:Y:S01]  /*0740*/  UMOV UR9, 0x400 ;  /* 0x0000040000097882 */ /* 0x000fe20000000000 */
[----:B------:R-:W-:Y:S01]  /*0750*/  UMOV UR8, 0x20 ;  /* 0x0000002000087882 */ /* 0x000fe20000000000 */
[----:B------:R-:W-:Y:S01]  /*0760*/  UMOV UR7, 0x80 ;  /* 0x0000008000077882 */ /* 0x000fe20000000000 */
[----:B------:R-:W-:Y:S02]  /*0770*/  ULEA UR9, UR37, UR9, 0x18 ;  /* 0x0000000925097291 */ /* 0x000fe4000f8ec0ff */
[----:B------:R-:W-:-:S04]  /*0780*/  UIADD3 UR12, UPT, UPT, -UR8, 0x100000, URZ ;  /* 0x00100000080c7890 */ /* 0x000fc8000fffe1ff */
[----:B------:R-:W-:Y:S02]  /*0790*/  USHF.L.U32 UR13, UR12, 0xb, URZ ;  /* 0x0000000b0c0d7899 */ /* 0x000fe400080006ff */
[----:B------:R-:W-:Y:S02]  /*07a0*/  USHF.L.U32 UR12, UR12, 0x1, URZ ;  /* 0x000000010c0c7899 */ /* 0x000fe400080006ff */
[----:B------:R-:W-:-:S04]  /*07b0*/  UIADD3 UR14, UPT, UPT, -UR7, 0x100000, URZ ;  /* 0x00100000070e7890 */ /* 0x000fc8000fffe1ff */
[----:B------:R-:W-:Y:S02]  /*07c0*/  USHF.L.U32 UR15, UR14, 0xb, URZ ;  /* 0x0000000b0e0f7899 */ /* 0x000fe400080006ff */
[----:B------:R-:W-:Y:S01]  /*07d0*/  USHF.L.U32 UR14, UR14, 0x1, URZ ;  /* 0x000000010e0e7899 */ /* 0x000fe200080006ff */
[----:B------:R-:W-:Y:S01]  /*07e0*/  ELECT P0, URZ, PT ;  /* 0x0000000000ff782f */ /* 0x000fe20003800000 */
[----:B------:R-:W3:Y:S02]  /*07f0*/  FENCE.VIEW.ASYNC.S ;  /* 0x00000000000073c6 */ /* 0x000ee40000000000 */
[----:B---3--:R3:W1:Y:S08]  /*0800*/  SYNCS.EXCH.64 URZ, [UR9+0x80], UR12 ;  /* 0x0000800c09ff75b2 */ /* 0x0086700008000100 */
[----:B------:R3:W1:Y:S01]  /*0810*/  SYNCS.EXCH.64 URZ, [UR9+0xa0], UR14 ;  /* 0x0000a00e09ff75b2 */ /* 0x0006620008000100 */
[----:B------:R3:W1:Y:S01]  /*0820*/  SYNCS.EXCH.64 URZ, [UR9+0x88], UR12 ;  /* 0x0000880c09ff75b2 */ /* 0x0006620008000100 */
[----:B------:R3:W1:Y:S01]  /*0830*/  SYNCS.EXCH.64 URZ, [UR9+0xa8], UR14 ;  /* 0x0000a80e09ff75b2 */ /* 0x0006620008000100 */
[----:B------:R3:W1:Y:S01]  /*0840*/  SYNCS.EXCH.64 URZ, [UR9+0x90], UR12 ;  /* 0x0000900c09ff75b2 */ /* 0x0006620008000100 */
[----:B------:R3:W1:Y:S01]  /*0850*/  SYNCS.EXCH.64 URZ, [UR9+0xb0], UR14 ;  /* 0x0000b00e09ff75b2 */ /* 0x0006620008000100 */
[----:B------:R3:W1:Y:S01]  /*0860*/  SYNCS.EXCH.64 URZ, [UR9+0x98], UR12 ;  /* 0x0000980c09ff75b2 */ /* 0x0006620008000100 */
[----:B------:R3:W1:Y:S01]  /*0870*/  SYNCS.EXCH.64 URZ, [UR9+0xb8], UR14 ;  /* 0x0000b80e09ff75b2 */ /* 0x0006620008000100 */
[----:B------:R-:W-:Y:S01]  /*0880*/  NOP ;  /* 0x0000000000007918 */ /* 0x000fe20000000000 */
.L_x_10:
[----:B------:R-:W2:Y:S01]  /*0890*/  SHFL.IDX PT, R0, R96, RZ, 0x1f ;  /* 0x00001fff60007589 */ /* 0x000ea200000e0000 */
[----:B------:R-:W-:Y:S01]  /*08a0*/  NOP ;  /* 0x0000000000007918 */ /* 0x000fe20000000000 */
[----:B--2---:R-:W-:-:S13]  /*08b0*/  ISETP.NE.AND P0, PT, R0, 0x3, PT ;  /* 0x000000030000780c */ /* 0x004fda0003f05270 */
[----:B------:R-:W-:Y:S05]  /*08c0*/  @P0 BRA `(.L_x_11) ;  /* 0x00000000002c0947 */ /* 0x000fea0003800000 */
[----:B------:R-:W-:Y:S01]  /*08d0*/  UMOV UR8, 0x400 ;  /* 0x0000040000087882 */ /* 0x000fe20000000000 */
[----:B------:R-:W-:Y:S01]  /*08e0*/  UMOV UR7, 0x20 ;  /* 0x0000002000077882 */ /* 0x000fe20000000000 */
[----:B------:R-:W-:Y:S02]  /*08f0*/  ULEA UR8, UR37, UR8, 0x18 ;  /* 0x0000000825087291 */ /* 0x000fe4000f8ec0ff */
[----:B---3--:R-:W-:-:S04]  /*0900*/  UIADD3 UR12, UPT, UPT, -UR7, 0x100000, URZ ;  /* 0x00100000070c7890 */ /* 0x008fc8000fffe1ff */
[----:B------:R-:W-:Y:S02]  /*0910*/  USHF.L.U32 UR13, UR12, 0xb, URZ ;  /* 0x0000000b0c0d7899 */ /* 0x000fe400080006ff */
[----:B------:R-:W-:Y:S01]  /*0920*/  USHF.L.U32 UR12, UR12, 0x1, URZ ;  /* 0x000000010c0c7899 */ /* 0x000fe200080006ff */
[----:B------:R-:W-:Y:S01]  /*0930*/  ELECT P0, URZ, PT ;  /* 0x0000000000ff782f */ /* 0x000fe20003800000 */
[----:B------:R-:W2:Y:S10]  /*0940*/  FENCE.VIEW.ASYNC.S ;  /* 0x00000000000073c6 */ /* 0x000eb40000000000 */
[----:B--2---:R2:W3:Y:S01]  /*0950*/  SYNCS.EXCH.64 URZ, [UR8+0xc0], UR12 ;  /* 0x0000c00c08ff75b2 */ /* 0x0044e20008000100 */
[----:B------:R2:W1:Y:S01]  /*0960*/  SYNCS.EXCH.64 URZ, [UR8+0xc8], UR12 ;  /* 0x0000c80c08ff75b2 */ /* 0x0004620008000100 */
[----:B------:R-:W-:Y:S01]  /*0970*/  NOP ;  /* 0x0000000000007918 */ /* 0x000fe20000000000 */
.L_x_11:
[----:B------:R-:W4:Y:S01]  /*0980*/  SHFL.IDX PT, R0, R96, RZ, 0x1f ;  /* 0x00001fff60007589 */ /* 0x000f2200000e0000 */
[----:B------:R-:W-:Y:S01]  /*0990*/  NOP ;  /* 0x0000000000007918 */ /* 0x000fe20000000000 */
[----:B----4-:R-:W-:-:S13]  /*09a0*/  ISETP.NE.AND P0, PT, R0, 0x4, PT ;  /* 0x000000040000780c */ /* 0x010fda0003f05270 */
[----:B------:R-:W-:Y:S05]  /*09b0*/  @P0 BRA `(.L_x_12) ;  /* 0x0000000000480947 */ /* 0x000fea0003800000 */
[----:B---3--:R-:W-:Y:S01]  /*09c0*/  UMOV UR9, 0x1e0 ;  /* 0x000001e000097882 */ /* 0x008fe20000000000 */
[----:B--2---:R-:W-:Y:S01]  /*09d0*/  UMOV UR8, 0x400 ;  /* 0x0000040000087882 */ /* 0x004fe20000000000 */
[----:B------:R-:W-:Y:S01]  /*09e0*/  USEL UR9, UR9, 0x1a0, UP5 ;  /* 0x000001a009097887 */ /* 0x000fe2000a800000 */
        /* <DEDUP_REMOVED lines=9> */
[----:B------:R-:W2:Y:S02]  /*0a80*/  FENCE.VIEW.ASYNC.S ;  /* 0x00000000000073c6 */ /* 0x000ea40000000000 */
[----:B--2---:R4:W2:Y:S08]  /*0a90*/  SYNCS.EXCH.64 URZ, [UR8+0xd0], UR12 ;  /* 0x0000d00c08ff75b2 */ /* 0x0048b00008000100 */
[----:B------:R4:W3:Y:S01]  /*0aa0*/  SYNCS.EXCH.64 URZ, [UR8+0xe0], UR14 ;  /* 0x0000e00e08ff75b2 */ /* 0x0008e20008000100 */
[----:B------:R4:W1:Y:S01]  /*0ab0*/  SYNCS.EXCH.64 URZ, [UR8+0xd8], UR12 ;  /* 0x0000d80c08ff75b2 */ /* 0x0008620008000100 */
[----:B------:R4:W1:Y:S02]  /*0ac0*/  SYNCS.EXCH.64 URZ, [UR8+0xe8], UR14 ;  /* 0x0000e80e08ff75b2 */ /* 0x0008640008000100 */
[----:B----4-:R-:W-:Y:S01]  /*0ad0*/  NOP ;  /* 0x0000000000007918 */ /* 0x010fe20000000000 */
.L_x_12:
[----:B------:R-:W4:Y:S01]  /*0ae0*/  SHFL.IDX PT, R0, R96, RZ, 0x1f ;  /* 0x00001fff60007589 */ /* 0x000f2200000e0000 */
[----:B------:R-:W-:Y:S01]  /*0af0*/  NOP ;  /* 0x0000000000007918 */ /* 0x000fe20000000000 */
[----:B----4-:R-:W-:-:S13]  /*0b00*/  ISETP.NE.AND P0, PT, R0, 0x5, PT ;  /* 0x000000050000780c */ /* 0x010fda0003f05270 */
[----:B------:R-:W-:Y:S05]  /*0b10*/  @P0 BRA `(.L_x_13) ;  /* 0x0000000000540947 */ /* 0x000fea0003800000 */
[----:B---3--:R-:W-:Y:S01]  /*0b20*/  UMOV UR9, 0x400 ;  /* 0x0000040000097882 */ /* 0x008fe20000000000 */
[----:B--2---:R-:W-:Y:S01]  /*0b30*/  UMOV UR8, 0x1 ;  /* 0x0000000100087882 */ /* 0x004fe20000000000 */
        /* <DEDUP_REMOVED lines=13> */
[----:B------:R4:W1:Y:S01]  /*0c10*/  SYNCS.EXCH.64 URZ, [UR9+0x118], UR14 ;  /* 0x0001180e09ff75b2 */ /* 0x0008620008000100 */
[----:B------:R4:W1:Y:S01]  /*0c20*/  SYNCS.EXCH.64 URZ, [UR9+0x100], UR12 ;  /* 0x0001000c09ff75b2 */ /* 0x0008620008000100 */
[----:B------:R4:W1:Y:S01]  /*0c30*/  SYNCS.EXCH.64 URZ, [UR9+0x120], UR14 ;  /* 0x0001200e09ff75b2 */ /* 0x0008620008000100 */
[----:B------:R4:W1:Y:S01]  /*0c40*/  SYNCS.EXCH.64 URZ, [UR9+0x108], UR12 ;  /* 0x0001080c09ff75b2 */ /* 0x0008620008000100 */
[----:B------:R4:W1:Y:S02]  /*0c50*/  SYNCS.EXCH.64 URZ, [UR9+0x128], UR14 ;  /* 0x0001280e09ff75b2 */ /* 0x0008640008000100 */
[----:B----4-:R-:W-:Y:S01]  /*0c60*/  NOP ;  /* 0x0000000000007918 */ /* 0x010fe20000000000 */
.L_x_13:
[----:B------:R-:W4:Y:S01]  /*0c70*/  SHFL.IDX PT, R0, R96, RZ, 0x1f ;  /* 0x00001fff60007589 */ /* 0x000f2200000e0000 */
[----:B------:R-:W-:Y:S01]  /*0c80*/  ISETP.NE.OR P1, PT, RZ, UR10, !P1 ;  /* 0x0000000aff007c0c */ /* 0x000fe2000cf25670 */
[----:B------:R-:W-:Y:S01]  /*0c90*/  NOP ;  /* 0x0000000000007918 */ /* 0x000fe20000000000 */
[----:B----4-:R-:W-:-:S13]  /*0ca0*/  ISETP.NE.AND P0, PT, R0, 0x3, PT ;  /* 0x000000030000780c */ /* 0x010fda0003f05270 */
[----:B------:R-:W-:Y:S05]  /*0cb0*/  @P0 BRA `(.L_x_14) ;  /* 0x0000000000340947 */ /* 0x000fea0003800000 */
[----:B--2---:R-:W-:Y:S01]  /*0cc0*/  UMOV UR8, 0x400 ;  /* 0x0000040000087882 */ /* 0x004fe20000000000 */
[----:B------:R-:W-:Y:S01]  /*0cd0*/  UMOV UR7, 0x20 ;  /* 0x0000002000077882 */ /* 0x000fe20000000000 */
[----:B------:R-:W-:Y:S02]  /*0ce0*/  ULEA UR8, UR37, UR8, 0x18 ;  /* 0x0000000825087291 */ /* 0x000fe4000f8ec0ff */
[----:B---3--:R-:W-:-:S04]  /*0cf0*/  UIADD3 UR12, UPT, UPT, -UR7, 0x100000, URZ ;  /* 0x00100000070c7890 */ /* 0x008fc8000fffe1ff */
[----:B------:R-:W-:Y:S02]  /*0d00*/  USHF.L.U32 UR13, UR12, 0xb, URZ ;  /* 0x0000000b0c0d7899 */ /* 0x000fe400080006ff */
[----:B------:R-:W-:Y:S01]  /*0d10*/  USHF.L.U32 UR12, UR12, 0x1, URZ ;  /* 0x000000010c0c7899 */ /* 0x000fe200080006ff */
[----:B------:R-:W-:Y:S01]  /*0d20*/  ELECT P0, URZ, PT ;  /* 0x0000000000ff782f */ /* 0x000fe20003800000 */
[----:B------:R-:W2:Y:S10]  /*0d30*/  FENCE.VIEW.ASYNC.S ;  /* 0x00000000000073c6 */ /* 0x000eb40000000000 */
[----:B--2---:R4:W2:Y:S01]  /*0d40*/  SYNCS.EXCH.64 URZ, [UR8+0x130], UR12 ;  /* 0x0001300c08ff75b2 */ /* 0x0048a20008000100 */
[----:B------:R4:W3:Y:S01]  /*0d50*/  SYNCS.EXCH.64 URZ, [UR8+0x140], UR12 ;  /* 0x0001400c08ff75b2 */ /* 0x0008e20008000100 */
[----:B------:R4:W1:Y:S01]  /*0d60*/  SYNCS.EXCH.64 URZ, [UR8+0x138], UR12 ;  /* 0x0001380c08ff75b2 */ /* 0x0008620008000100 */
[----:B------:R4:W1:Y:S02]  /*0d70*/  SYNCS.EXCH.64 URZ, [UR8+0x148], UR12 ;  /* 0x0001480c08ff75b2 */ /* 0x0008640008000100 */
[----:B----4-:R-:W-:Y:S01]  /*0d80*/  NOP ;  /* 0x0000000000007918 */ /* 0x010fe20000000000 */
.L_x_14:
[----:B------:R-:W-:Y:S01]  /*0d90*/  VOTEU.ALL UP1, P1 ;  /* 0x0000000000ff7886 */ /* 0x000fe20000820000 */
[----:B--2---:R-:W2:Y:S01]  /*0da0*/  LDCU UR8, c[0x0][0x36c] ;  /* 0x00006d80ff0877ac */ /* 0x004ea20008000800 */
[----:B------:R-:W-:Y:S01]  /*0db0*/  NOP ;  /* 0x0000000000007918 */ /* 0x000fe20000000000 */
[----:B------:R-:W-:Y:S01]  /*0dc0*/  LOP3.LUT R10, R105, 0x1f, RZ, 0xc0, !PT ;  /* 0x0000001f690a7812 */ /* 0x000fe200078ec0ff */
[----:B---3--:R-:W-:Y:S01]  /*0dd0*/  UMOV UR12, 0x20 ;  /* 0x00000020000c7882 */ /* 0x008fe20000000000 */
[----:B------:R-:W-:Y:S01]  /*0de0*/  @!UP1 UMOV UR7, 0x400 ;  /* 0x0000040000079882 */ /* 0x000fe20000000000 */
[----:B------:R-:W-:-:S04]  /*0df0*/  @!UP1 UIADD3 UR12, UPT, UPT, -UR12, 0x100000, URZ ;  /* 0x001000000c0c9890 */ /* 0x000fc8000fffe1ff */
[----:B------:R-:W-:Y:S02]  /*0e00*/  @!UP1 USHF.L.U32 UR13, UR12, 0xb, URZ ;  /* 0x0000000b0c0d9899 */ /* 0x000fe400080006ff */
[----:B------:R-:W-:Y:S02]  /*0e10*/  @!UP1 USHF.L.U32 UR12, UR12, 0x1, URZ ;  /* 0x000000010c0c9899 */ /* 0x000fe400080006ff */
[----:B------:R-:W-:Y:S01]  /*0e20*/  @!UP1 ULEA UR7, UR37, UR7, 0x18 ;  /* 0x0000000725079291 */ /* 0x000fe2000f8ec0ff */
[----:B------:R-:W-:Y:S01]  /*0e30*/  VOTEU.ALL UP1, P1 ;  /* 0x0000000000ff7886 */ /* 0x000fe20000820000 */
[----:B------:R-:W-:Y:S01]  /*0e40*/  UISETP.NE.AND UP4, UPT, UR10, URZ, UPT ;  /* 0x000000ff0a00728c */ /* 0x000fe2000bf85270 */
[----:B------:R-:W3:Y:S09]  /*0e50*/  FENCE.VIEW.ASYNC.S ;  /* 0x00000000000073c6 */ /* 0x000ef20000000000 */
[----:B---3--:R3:W4:Y:S01]  /*0e60*/  @!UP1 SYNCS.EXCH.64 URZ, [UR7+0x150], UR12 ;  /* 0x0001500c07ff95b2 */ /* 0x0087220008000100 */
[----:B--2---:R-:W-:-:S09]  /*0e70*/  UISETP.EQ.U32.AND UP1, UPT, UR8, 0x1, UPT ;  /* 0x000000010800788c */ /* 0x004fd2000bf22070 */
[----:B------:R-:W-:Y:S05]  /*0e80*/  BRA.U !UP1, `(.L_x_15) ;  /* 0x0000000109087547 */ /* 0x000fea000b800000 */
[----:B-1--4-:R-:W-:Y:S01]  /*0e90*/  UCGABAR_ARV ;  /* 0x00000000000079c7 */ /* 0x012fe20008000000 */
[----:B------:R-:W-:Y:S05]  /*0ea0*/  BRA `(.L_x_16) ;  /* 0x0000000000047947 */ /* 0x000fea0003800000 */
.L_x_15:
[----:B-1--4-:R-:W-:Y:S01]  /*0eb0*/  NOP ;  /* 0x0000000000007918 */ /* 0x012fe20000000000 */
.L_x_16:
[----:B------:R-:W1:Y:S01]  /*0ec0*/  S2R R15, SR_CTAID.Y ;  /* 0x00000000000f7919 */ /* 0x000e620000002600 */
[----:B------:R-:W-:-:S05]  /*0ed0*/  CS2R.32 R91, SR_CgaSize ;  /* 0x00000000005b7805 */ /* 0x000fca0000008a00 */
[----:B------:R-:W-:-:S05]  /*0ee0*/  IMAD R91, R91, -0xa0, RZ ;  /* 0xffffff605b5b7824 */ /* 0x000fca00078e02ff */
[----:B---3--:R-:W-:-:S14]  /*0ef0*/  R2UR UR7, R91 ;  /* 0x000000005b0772ca */ /* 0x008fdc00000e0000 */
[----:B------:R-:W2:Y:S01]  /*0f00*/  LDCU UR7, c[0x0][UR7+0x2b4] ;  /* 0x00005680070777ac */ /* 0x000ea20008000800 */
[----:B------:R-:W-:-:S05]  /*0f10*/  CS2R.32 R0, SR_CgaSize ;  /* 0x0000000000007805 */ /* 0x000fca0000008a00 */
[----:B------:R-:W-:-:S06]  /*0f20*/  IMAD R0, R0, -0xa0, RZ ;  /* 0xffffff6000007824 */ /* 0x000fcc00078e02ff */
[----:B------:R-:W3:Y:S01]  /*0f30*/  LDC R0, c[0x0][R0+0x2a4] ;  /* 0x0000a90000007b82 */ /* 0x000ee20000000800 */
[----:B------:R-:W-:Y:S01]  /*0f40*/  PRMT R8, RZ, 0x7610, R8 ;  /* 0x00007610ff087816 */ /* 0x000fe20000000008 */
[----:B------:R-:W4:Y:S01]  /*0f50*/  S2R R9, SR_CTAID.X ;  /* 0x0000000000097919 */ /* 0x000f220000002500 */
[----:B------:R-:W-:-:S05]  /*0f60*/  CS2R.32 R91, SR_CgaSize ;  /* 0x00000000005b7805 */ /* 0x000fca0000008a00 */
[----:B------:R-:W-:-:S05]  /*0f70*/  IMAD R91, R91, -0xa0, RZ ;  /* 0xffffff605b5b7824 */ /* 0x000fca00078e02ff */
[----:B------:R-:W-:-:S14]  /*0f80*/  R2UR UR8, R91 ;  /* 0x000000005b0872ca */ /* 0x000fdc00000e0000 */
[----:B------:R-:W3:Y:S01]  /*0f90*/  LDCU UR8, c[0x0][UR8+0x2b0] ;  /* 0x00005600080877ac */ /* 0x000ee20008000800 */
[----:B------:R-:W-:Y:S01]  /*0fa0*/  UISETP.NE.AND UP2, UPT, UR10, 0x2, UPT ;  /* 0x000000020a00788c */ /* 0x000fe2000bf45270 */
[----:B------:R-:W2:Y:S01]  /*0fb0*/  LDC R11, c[0x0][0xb24] ;  /* 0x0002c900ff0b7b82 */ /* 0x000ea20000000800 */
[----:B------:R-:W-:-:S05]  /*0fc0*/  CS2R.32 R2, SR_CgaSize ;  /* 0x0000000000027805 */ /* 0x000fca0000008a00 */
[----:B------:R-:W-:-:S06]  /*0fd0*/  IMAD R2, R2, -0xa0, RZ ;  /* 0xffffff6002027824 */ /* 0x000fcc00078e02ff */
[----:B------:R-:W3:Y:S08]  /*0fe0*/  LDC R2, c[0x0][R2+0x2a0] ;  /* 0x0000a80002027b82 */ /* 0x000ef00000000800 */
[----:B------:R-:W3:Y:S01]  /*0ff0*/  LDC R40, c[0x0][0xb24] ;  /* 0x0002c900ff287b82 */ /* 0x000ee20000000800 */
[----:B-1----:R-:W-:-:S07]  /*1000*/  I2FP.F32.U32 R90, R15 ;  /* 0x0000000f005a7245 */ /* 0x002fce0000201000 */
[----:B------:R-:W1:Y:S01]  /*1010*/  S2UR UR36, SR_CTAID.Z ;  /* 0x00000000002479c3 */ /* 0x000e620000002700 */
[----:B--2---:R-:W-:Y:S01]  /*1020*/  ISETP.GE.AND P0, PT, R11, 0x1, PT ;  /* 0x000000010b00780c */ /* 0x004fe20003f06270 */
[----:B----4-:R-:W-:Y:S01]  /*1030*/  IMAD.MOV.U32 R14, RZ, RZ, R9 ;  /* 0x000000ffff0e7224 */ /* 0x010fe200078e0009 */
[----:B------:R-:W-:Y:S01]  /*1040*/  I2FP.F32.U32 R91, R9 ;  /* 0x00000009005b7245 */ /* 0x000fe20000201000 */
[----:B------:R-:W-:Y:S01]  /*1050*/  FMUL R90, R90, UR7 ;  /* 0x000000075a5a7c20 */ /* 0x000fe20008400000 */
[----:B------:R-:W2:Y:S03]  /*1060*/  LDCU UR7, c[0x0][0xb30] ;  /* 0x00016600ff0777ac */ /* 0x000ea60008000800 */
[----:B---3--:R-:W-:Y:S02]  /*1070*/  FMUL R91, R91, UR8 ;  /* 0x000000085b5b7c20 */ /* 0x008fe40008400000 */
[----:B------:R-:W3:Y:S08]  /*1080*/  F2I.U32.TRUNC.NTZ R90, R90 ;  /* 0x0000005a005a7305 */ /* 0x000ef0000020f000 */
[----:B------:R-:W4:Y:S01]  /*1090*/  F2I.U32.TRUNC.NTZ R91, R91 ;  /* 0x0000005b005b7305 */ /* 0x000f22000020f000 */
[----:B--2---:R-:W-:Y:S01]  /*10a0*/  UISETP.NE.AND UP3, UPT, UR7, 0x1, UPT ;  /* 0x000000010700788c */ /* 0x004fe2000bf65270 */
[----:B---3--:R-:W-:-:S05]  /*10b0*/  IADD3 R90, PT, PT, -R90, RZ, RZ ;  /* 0x000000ff5a5a7210 */ /* 0x008fca0007ffe1ff */
[----:B------:R-:W-:Y:S01]  /*10c0*/  IMAD R90, R0, R90, R15 ;  /* 0x0000005a005a7224 */ /* 0x000fe200078e020f */
[----:B------:R-:W-:Y:S01]  /*10d0*/  PRMT R0, RZ, 0x7610, R0 ;  /* 0x00007610ff007816 */ /* 0x000fe20000000000 */
[----:B----4-:R-:W-:-:S04]  /*10e0*/  IMAD.MOV R91, RZ, RZ, -R91 ;  /* 0x000000ffff5b7224 */ /* 0x010fc800078e0a5b */
[----:B------:R-:W-:Y:S01]  /*10f0*/  IMAD R91, R2, R91, R9 ;  /* 0x0000005b025b7224 */ /* 0x000fe200078e0209 */
[----:B-1----:R-:W-:Y:S06]  /*1100*/  BRA.U UP4, `(.L_x_17) ;  /* 0x0000000104247547 */ /* 0x002fec000b800000 */
[----:B------:R-:W-:Y:S01]  /*1110*/  ISETP.NE.AND P1, PT, R90, RZ, PT ;  /* 0x000000ff5a00720c */ /* 0x000fe20003f25270 */
[----:B------:R-:W-:Y:S01]  /*1120*/  IMAD.MOV.U32 R0, RZ, RZ, 0x3 ;  /* 0x00000003ff007424 */ /* 0x000fe200078e00ff */
[C---:B------:R-:W-:Y:S02]  /*1130*/  LOP3.LUT R2, R91.reuse, 0xfffffffe, RZ, 0xc0, !PT ;  /* 0xfffffffe5b027812 */ /* 0x040fe400078ec0ff */
[----:B------:R-:W-:Y:S02]  /*1140*/  ISETP.LT.U32.OR P1, PT, R91, 0x2, !P1 ;  /* 0x000000025b00780c */ /* 0x000fe40004f21470 */
[----:B------:R-:W-:Y:S02]  /*1150*/  SHF.L.U32 R0, R0, R2, RZ ;  /* 0x0000000200007219 */ /* 0x000fe400000006ff */
[----:B------:R-:W-:Y:S02]  /*1160*/  SEL R4, RZ, 0x1, !P1 ;  /* 0x00000001ff047807 */ /* 0x000fe40004800000 */
[----:B------:R-:W-:-:S05]  /*1170*/  SEL R3, RZ, 0x2, !P1 ;  /* 0x00000002ff037807 */ /* 0x000fca0004800000 */
[----:B------:R-:W-:-:S05]  /*1180*/  IMAD.IADD R3, R4, 0x1, R3 ;  /* 0x0000000104037824 */ /* 0x000fca00078e0203 */
[----:B------:R-:W-:Y:S02]  /*1190*/  PRMT R8, R3, 0x7610, R8 ;  /* 0x0000761003087816 */ /* 0x000fe40000000008 */
.L_x_17:
[----:B------:R-:W-:Y:S05]  /*11a0*/  @!P0 BRA `(.L_x_18) ;  /* 0x0000000000b88947 */ /* 0x000fea0003800000 */
[----:B------:R-:W1:Y:S01]  /*11b0*/  LDC.64 R4, c[0x0][0xb18] ;  /* 0x0002c600ff047b82 */ /* 0x000e620000000a00 */
[----:B------:R-:W-:-:S07]  /*11c0*/  ISETP.NE.AND P0, PT, R11, 0x1, PT ;  /* 0x000000010b00780c */ /* 0x000fce0003f05270 */
[----:B------:R-:W2:Y:S08]  /*11d0*/  LDC R14, c[0x0][0xb0c] ;  /* 0x0002c300ff0e7b82 */ /* 0x000eb00000000800 */
[----:B------:R-:W3:Y:S08]  /*11e0*/  LDC R16, c[0x0][0x370] ;  /* 0x0000dc00ff107b82 */ /* 0x000ef00000000800 */
[----:B------:R-:W4:Y:S01]  /*11f0*/  LDC R13, c[0x0][0x374] ;  /* 0x0000dd00ff0d7b82 */ /* 0x000f220000000800 */
[----:B-1----:R-:W-:-:S07]  /*1200*/  ISETP.NE.AND P1, PT, R4, 0x1, PT ;  /* 0x000000010400780c */ /* 0x002fce0003f25270 */
[----:B------:R-:W3:Y:S01]  /*1210*/  LDC.64 R6, c[0x0][0xb10] ;  /* 0x0002c400ff067b82 */ /* 0x000ee20000000a00 */
[----:B--2---:R-:W-:-:S07]  /*1220*/  ISETP.NE.AND P2, PT, R14, 0x1, PT ;  /* 0x000000010e00780c */ /* 0x004fce0003f45270 */
[----:B------:R-:W1:Y:S08]  /*1230*/  LDC R12, c[0x0][0xb20] ;  /* 0x0002c800ff0c7b82 */ /* 0x000e700000000800 */
[----:B------:R-:W2:Y:S01]  /*1240*/  LDC.64 R2, c[0x0][0xb28] ;  /* 0x0002ca00ff027b82 */ /* 0x000ea20000000a00 */
[----:B----4-:R-:W-:-:S04]  /*1250*/  IMAD.HI.U32 R17, R13, R5, RZ ;  /* 0x000000050d117227 */ /* 0x010fc800078e00ff */
[----:B------:R-:W-:-:S04]  /*1260*/  IMAD.HI.U32 R5, R15, R5, RZ ;  /* 0x000000050f057227 */ /* 0x000fc800078e00ff */
[----:B---3--:R-:W-:-:S05]  /*1270*/  IMAD.HI.U32 R18, R16, R6, RZ ;  /* 0x0000000610127227 */ /* 0x008fca00078e00ff */
[-C--:B------:R-:W-:Y:S01]  /*1280*/  @P2 SHF.R.U32.HI R16, RZ, R7.reuse, R18 ;  /* 0x00000007ff102219 */ /* 0x080fe20000011612 */
[----:B------:R-:W-:Y:S01]  /*1290*/  IMAD.HI.U32 R18, R9, R6, RZ ;  /* 0x0000000609127227 */ /* 0x000fe200078e00ff */
[-C--:B-1----:R-:W-:Y:S02]  /*12a0*/  @P1 SHF.R.U32.HI R13, RZ, R12.reuse, R17 ;  /* 0x0000000cff0d1219 */ /* 0x082fe40000011611 */
[----:B------:R-:W-:Y:S02]  /*12b0*/  SHF.R.U32.HI R5, RZ, R12, R5 ;  /* 0x0000000cff057219 */ /* 0x000fe40000011605 */
[----:B------:R-:W-:Y:S02]  /*12c0*/  SHF.R.U32.HI R18, RZ, R7, R18 ;  /* 0x00000007ff127219 */ /* 0x000fe40000011612 */
[----:B------:R-:W-:Y:S01]  /*12d0*/  SEL R5, R15, R5, !P1 ;  /* 0x000000050f057207 */ /* 0x000fe20004800000 */
[----:B--2---:R-:W-:Y:S01]  /*12e0*/  IMAD.HI.U32 R17, R13, R2, RZ ;  /* 0x000000020d117227 */ /* 0x004fe200078e00ff */
[----:B------:R-:W-:-:S03]  /*12f0*/  SEL R18, R9, R18, !P2 ;  /* 0x0000001209127207 */ /* 0x000fc60005000000 */
[----:B------:R-:W-:Y:S01]  /*1300*/  IMAD.HI.U32 R6, R16, R2, RZ ;  /* 0x0000000210067227 */ /* 0x000fe200078e00ff */
[----:B------:R-:W-:-:S04]  /*1310*/  @P0 SHF.R.U32.HI R13, RZ, R3, R17 ;  /* 0x00000003ff0d0219 */ /* 0x000fc80000011611 */
[----:B------:R-:W-:Y:S01]  /*1320*/  @P0 SHF.R.U32.HI R16, RZ, R3, R6 ;  /* 0x00000003ff100219 */ /* 0x000fe20000011606 */
[----:B------:R-:W-:-:S04]  /*1330*/  IMAD R13, R13, R11, RZ ;  /* 0x0000000b0d0d7224 */ /* 0x000fc800078e02ff */
[----:B------:R-:W-:Y:S01]  /*1340*/  IMAD R6, R16, R11, RZ ;  /* 0x0000000b10067224 */ /* 0x000fe200078e02ff */
[----:B------:R-:W-:-:S04]  /*1350*/  ISETP.GE.AND P1, PT, R5, R13, PT ;  /* 0x0000000d0500720c */ /* 0x000fc80003f26270 */
[----:B------:R-:W-:Y:S01]  /*1360*/  ISETP.GE.OR P1, PT, R18, R6, P1 ;  /* 0x000000061200720c */ /* 0x000fe20000f26670 */
[----:B------:R-:W-:-:S05]  /*1370*/  IMAD.HI.U32 R6, R5, R2, RZ ;  /* 0x0000000205067227 */ /* 0x000fca00078e00ff */
[----:B------:R-:W-:-:S04]  /*1380*/  SHF.R.U32.HI R6, RZ, R3, R6 ;  /* 0x00000003ff067219 */ /* 0x000fc80000011606 */
[----:B------:R-:W-:-:S03]  /*1390*/  SEL R6, R5, R6, !P0 ;  /* 0x0000000605067207 */ /* 0x000fc60004000000 */
[----:B------:R-:W-:Y:S01]  /*13a0*/  @!P1 IMAD.HI.U32 R7, R18, R2, RZ ;  /* 0x0000000212079227 */ /* 0x000fe200078e00ff */
[----:B------:R-:W-:-:S04]  /*13b0*/  IADD3 R2, PT, PT, -R6, RZ, RZ ;  /* 0x000000ff06027210 */ /* 0x000fc80007ffe1ff */
[----:B------:R-:W-:Y:S01]  /*13c0*/  @!P1 SHF.R.U32.HI R3, RZ, R3, R7 ;  /* 0x00000003ff039219 */ /* 0x000fe20000011607 */
[----:B------:R-:W-:Y:S01]  /*13d0*/  IMAD R2, R11, R2, R5 ;  /* 0x000000020b027224 */ /* 0x000fe200078e0205 */
[----:B------:R-:W-:Y:S02]  /*13e0*/  IADD3 R7, PT, PT, -R5, RZ, RZ ;  /* 0x000000ff05077210 */ /* 0x000fe40007ffe1ff */
[----:B------:R-:W-:-:S03]  /*13f0*/  @!P1 SEL R3, R18, R3, !P0 ;  /* 0x0000000312039207 */ /* 0x000fc60004000000 */
[----:B------:R-:W-:Y:S02]  /*1400*/  IMAD R7, R4, R7, R15 ;  /* 0x0000000704077224 */ /* 0x000fe400078e020f */
[--C-:B------:R-:W-:Y:S02]  /*1410*/  @!P1 IMAD.IADD R6, R6, 0x1, -R3.reuse ;  /* 0x0000000106069824 */ /* 0x100fe400078e0a03 */
[----:B------:R-:W-:Y:S01]  /*1420*/  @!P1 IMAD R3, R2, R16, R3 ;  /* 0x0000001002039224 */ /* 0x000fe200078e0203 */
[----:B------:R-:W-:Y:S01]  /*1430*/  IADD3 R2, PT, PT, -R18, RZ, RZ ;  /* 0x000000ff12027210 */ /* 0x000fe20007ffe1ff */
[----:B------:R-:W-:Y:S02]  /*1440*/  @!P1 IMAD R5, R6, R11, R18 ;  /* 0x0000000b06059224 */ /* 0x000fe400078e0212 */
[----:B------:R-:W-:Y:S02]  /*1450*/  @!P1 IMAD.MOV.U32 R18, RZ, RZ, R3 ;  /* 0x000000ffff129224 */ /* 0x000fe400078e0003 */
[----:B------:R-:W-:-:S02]  /*1460*/  IMAD R2, R14, R2, R9 ;  /* 0x000000020e027224 */ /* 0x000fc400078e0209 */
[----:B------:R-:W-:Y:S02]  /*1470*/  IMAD R15, R5, R4, R7 ;  /* 0x00000004050f7224 */ /* 0x000fe400078e0207 */
[----:B------:R-:W-:Y:S02]  /*1480*/  IMAD R14, R18, R14, R2 ;  /* 0x0000000e120e7224 */ /* 0x000fe400078e0202 */
.L_x_18:
[----:B------:R-:W-:Y:S05]  /*1490*/  BRA.U UP3, `(.L_x_19) ;  /* 0x0000000103407547 */ /* 0x000fea000b800000 */
[----:B------:R-:W1:Y:S08]  /*14a0*/  LDC.64 R4, c[0x0][0xb10] ;  /* 0x0002c400ff047b82 */ /* 0x000e700000000a00 */
[----:B------:R-:W2:Y:S08]  /*14b0*/  LDC.64 R2, c[0x0][0xb18] ;  /* 0x0002c600ff027b82 */ /* 0x000eb00000000a00 */
[----:B------:R-:W3:Y:S08]  /*14c0*/  LDC R6, c[0x0][0xb20] ;  /* 0x0002c800ff067b82 */ /* 0x000ef00000000800 */
[----:B------:R-:W4:Y:S01]  /*14d0*/  LDC R7, c[0x0][0xb0c] ;  /* 0x0002c300ff077b82 */ /* 0x000f220000000800 */
[----:B-1----:R-:W-:-:S05]  /*14e0*/  IMAD.HI.U32 R4, R14, R4, RZ ;  /* 0x000000040e047227 */ /* 0x002fca00078e00ff */
[----:B------:R-:W-:Y:S01]  /*14f0*/  SHF.R.U32.HI R4, RZ, R5, R4 ;  /* 0x00000005ff047219 */ /* 0x000fe20000011604 */
[----:B--2---:R-:W-:Y:S01]  /*1500*/  IMAD.HI.U32 R3, R15, R3, RZ ;  /* 0x000000030f037227 */ /* 0x004fe200078e00ff */
[----:B------:R-:W-:-:S04]  /*1510*/  ISETP.NE.AND P0, PT, R2, 0x1, PT ;  /* 0x000000010200780c */ /* 0x000fc80003f05270 */
[----:B---3--:R-:W-:-:S04]  /*1520*/  SHF.R.U32.HI R3, RZ, R6, R3 ;  /* 0x00000006ff037219 */ /* 0x008fc80000011603 */
[----:B------:R-:W-:Y:S02]  /*1530*/  SEL R3, R15, R3, !P0 ;  /* 0x000000030f037207 */ /* 0x000fe40004000000 */
[----:B----4-:R-:W-:-:S04]  /*1540*/  ISETP.NE.AND P1, PT, R7, 0x1, PT ;  /* 0x000000010700780c */ /* 0x010fc80003f25270 */
[----:B------:R-:W-:-:S05]  /*1550*/  SEL R5, R14, R4, !P1 ;  /* 0x000000040e057207 */ /* 0x000fca0004800000 */
[----:B------:R-:W-:Y:S02]  /*1560*/  IMAD.IADD R4, R3, 0x1, -R5 ;  /* 0x0000000103047824 */ /* 0x000fe400078e0a05 */
[----:B------:R-:W-:Y:S02]  /*1570*/  IMAD.IADD R3, R5, 0x1, -R3 ;  /* 0x0000000105037824 */ /* 0x000fe400078e0a03 */
[----:B------:R-:W-:Y:S02]  /*1580*/  IMAD R14, R4, R7, R14 ;  /* 0x00000007040e7224 */ /* 0x000fe400078e020e */
[----:B------:R-:W-:Y:S02]  /*1590*/  IMAD R15, R3, R2, R15 ;  /* 0x00000002030f7224 */ /* 0x000fe400078e020f */
.L_x_19:
[----:B------:R-:W-:Y:S05]  /*15a0*/  BRA.U !UP1, `(.L_x_20) ;  /* 0x00000001090c7547 */ /* 0x000fea000b800000 */
[----:B------:R-:W-:Y:S01]  /*15b0*/  UCGABAR_WAIT ;  /* 0x0000000000007dc7 */ /* 0x000fe20008000000 */
[----:B------:R-:W-:Y:S01]  /*15c0*/  CCTL.IVALL ;  /* 0x00000000ff00798f */ /* 0x000fe20002000000 */
[----:B------:R-:W-:Y:S05]  /*15d0*/  BRA `(.L_x_21) ;  /* 0x0000000000047947 */ /* 0x000fea0003800000 */
.L_x_20:
[----:B------:R-:W-:Y:S06]  /*15e0*/  BAR.SYNC.DEFER_BLOCKING 0x0 ;  /* 0x0000000000007b1d */ /* 0x000fec0000010000 */
.L_x_21:
[----:B------:R-:W-:Y:S05]  /*15f0*/  BRA.U UP2, `(.L_x_22) ;  /* 0x0000001502447547 */ /* 0x000fea000b800000 */
[----:B------:R-:W1:Y:S01]  /*1600*/  LDCU UR4, c[0x0][0x38c] ;  /* 0x00007180ff0477ac */ /* 0x000e620008000800 */
[----:B------:R-:W2:Y:S01]  /*1610*/  LDC R8, c[0x0][0x370] ;  /* 0x0000dc00ff087b82 */ /* 0x000ea20000000800 */
[C---:B------:R-:W-:Y:S01]  /*1620*/  IMAD.SHL.U32 R19, R9.reuse, 0x40, RZ ;  /* 0x0000004009137824 */ /* 0x040fe200078e00ff */
[----:B------:R-:W-:Y:S01]  /*1630*/  PLOP3.LUT P1, PT, PT, PT, UP5, 0x80, 0x8 ;  /* 0x000000000008781c */ /* 0x000fe20003f2f058 */
[----:B------:R-:W-:Y:S01]  /*1640*/  UISETP.NE.AND UP1, UPT, UR10, URZ, UPT ;  /* 0x000000ff0a00728c */ /* 0x000fe2000bf25270 */
[----:B------:R-:W-:Y:S01]  /*1650*/  ISETP.NE.AND P4, PT, R10, RZ, P5 ;  /* 0x000000ff0a00720c */ /* 0x000fe20002f85270 */
[----:B------:R-:W-:Y:S01]  /*1660*/  IMAD.SHL.U32 R18, R9, 0x80, RZ ;  /* 0x0000008009127824 */ /* 0x000fe200078e00ff */
[----:B------:R-:W-:Y:S01]  /*1670*/  PLOP3.LUT P1, PT, P1, PT, PT, 0x8, 0x80 ;  /* 0x000000000080781c */ /* 0x000fe20000f2e170 */
[----:B------:R-:W-:Y:S01]  /*1680*/  IMAD.MOV.U32 R17, RZ, RZ, 0x1 ;  /* 0x00000001ff117424 */ /* 0x000fe200078e00ff */
[----:B------:R-:W3:Y:S01]  /*1690*/  LDC R0, c[0x0][0x374] ;  /* 0x0000dd00ff007b82 */ /* 0x000ee20000000800 */
[----:B------:R-:W-:Y:S01]  /*16a0*/  IMAD.MOV.U32 R16, RZ, RZ, RZ ;  /* 0x000000ffff107224 */ /* 0x000fe200078e00ff */
[----:B------:R-:W-:Y:S01]  /*16b0*/  CS2R R12, SRZ ;  /* 0x00000000000c7805 */ /* 0x000fe2000001ff00 */
[----:B------:R-:W-:Y:S01]  /*16c0*/  IMAD.MOV.U32 R11, RZ, RZ, 0x1 ;  /* 0x00000001ff0b7424 */ /* 0x000fe200078e00ff */
[----:B------:R-:W-:Y:S01]  /*16d0*/  LOP3.LUT R19, R19, 0x40, RZ, 0xc0, !PT ;  /* 0x0000004013137812 */ /* 0x000fe200078ec0ff */
[----:B------:R-:W4:Y:S01]  /*16e0*/  LDCU.64 UR14, c[0x0][0x348] ;  /* 0x00006900ff0e77ac */ /* 0x000f220008000a00 */
[----:B-1----:R-:W-:-:S02]  /*16f0*/  UIADD3 UR5, UPT, UPT, UR4, 0x3f, URZ ;  /* 0x0000003f04057890 */ /* 0x002fc4000fffe0ff */
[----:B------:R-:W-:Y:S02]  /*1700*/  USEL UR22, UR6, 0x2, UP1 ;  /* 0x0000000206167887 */ /* 0x000fe40008800000 */
[----:B------:R-:W-:Y:S01]  /*1710*/  USHF.R.S32.HI UR7, URZ, 0x1f, UR5 ;  /* 0x0000001fff077899 */ /* 0x000fe20008011405 */
[----:B------:R-:W-:-:S03]  /*1720*/  UMOV UR23, URZ ;  /* 0x000000ff00177c82 */ /* 0x000fc60008000000 */
[----:B------:R-:W-:Y:S02]  /*1730*/  ULEA.HI UR7, UR7, UR5, URZ, 0x6 ;  /* 0x0000000507077291 */ /* 0x000fe4000f8f30ff */
[----:B------:R-:W-:Y:S02]  /*1740*/  UIADD3 UR5, UPT, UPT, UR4, -0x1, URZ ;  /* 0xffffffff04057890 */ /* 0x000fe4000fffe0ff */
[----:B------:R-:W-:Y:S02]  /*1750*/  USHF.R.S32.HI UR7, URZ, 0x6, UR7 ;  /* 0x00000006ff077899 */ /* 0x000fe40008011407 */
[----:B------:R-:W-:Y:S02]  /*1760*/  UISETP.GE.U32.AND UP2, UPT, UR5, -0x7f, UPT ;  /* 0xffffff810500788c */ /* 0x000fe4000bf46070 */
[----:B------:R-:W-:Y:S02]  /*1770*/  UISETP.LT.U32.AND UP0, UPT, UR7, 0x8, UPT ;  /* 0x000000080700788c */ /* 0x000fe4000bf01070 */
[----:B------:R-:W-:-:S02]  /*1780*/  UIADD3 UR4, UPT, UPT, UR4, 0x7e, URZ ;  /* 0x0000007e04047890 */ /* 0x000fc4000fffe0ff */
[----:B------:R-:W-:-:S04]  /*1790*/  USEL UR5, UR7, 0x8, UP0 ;  /* 0x0000000807057887 */ /* 0x000fc80008000000 */
[----:B------:R-:W-:Y:S02]  /*17a0*/  UIADD3 UR21, UPT, UPT, UR5, -0x1, URZ ;  /* 0xffffffff05157890 */ /* 0x000fe4000fffe0ff */
[----:B------:R-:W-:Y:S02]  /*17b0*/  @UP2 UIADD3 UR21, UPT, UPT, UR5, URZ, URZ ;  /* 0x000000ff05152290 */ /* 0x000fe4000fffe0ff */
[----:B------:R-:W-:Y:S02]  /*17c0*/  UIADD3 UR24, UPT, UPT, UR7, -UR5, URZ ;  /* 0x8000000507187290 */ /* 0x000fe4000fffe0ff */
[----:B------:R-:W-:Y:S02]  /*17d0*/  UIADD3 UR13, UPT, UPT, UR21, 0x1, URZ ;  /* 0x00000001150d7890 */ /* 0x000fe4000fffe0ff */
[----:B--2-4-:R-:W-:-:S12]  /*17e0*/  UIADD3 UR21, UPT, UPT, -UR21, URZ, URZ ;  /* 0x000000ff15157290 */ /* 0x014fd8000fffe1ff */
.L_x_42:
[----:B------:R-:W-:Y:S01]  /*17f0*/  UISETP.NE.AND UP0, UPT, UR37, URZ, UPT ;  /* 0x000000ff2500728c */ /* 0x000fe2000bf05270 */
[----:B------:R-:W1:Y:S08]  /*1800*/  S2UR UR37, SR_CgaCtaId ;  /* 0x00000000002579c3 */ /* 0x000e700000008800 */
[----:B------:R-:W-:Y:S05]  /*1810*/  BRA.U UP0, `(.L_x_23) ;  /* 0x0000000100347547 */ /* 0x000fea000b800000 */
[----:B------:R-:W2:Y:S01]  /*1820*/  S2R R2, SR_CgaCtaId ;  /* 0x0000000000027919 */ /* 0x000ea20000008800 */
[----:B------:R-:W-:-:S04]  /*1830*/  MOV R3, 0x400 ;  /* 0x0000040000037802 */ /* 0x000fc80000000f00 */
[----:B--2---:R-:W-:Y:S02]  /*1840*/  LEA R2, R2, R3, 0x18 ;  /* 0x0000000302027211 */ /* 0x004fe400078ec0ff */
[----:B------:R-:W-:-:S03]  /*1850*/  SHF.L.U32 R3, R11, 0x1f, RZ ;  /* 0x0000001f0b037819 */ /* 0x000fc600000006ff */
[----:B------:R-:W-:-:S04]  /*1860*/  IMAD R2, R12, 0x8, R2 ;  /* 0x000000080c027824 */ /* 0x000fc800078e0202 */
[----:B------:R-:W2:Y:S02]  /*1870*/  SYNCS.PHASECHK.TRANS64.TRYWAIT P0, [R2+URZ+0x140], R3 ;  /* 0x00014003020075a7 */ /* 0x000ea400080011ff */
[----:B--2---:R-:W-:Y:S05]  /*1880*/  @!P0 BRA `(.L_x_24) ;  /* 0x0000007c00a48947 */ /* 0x004fea0003800000 */
.L_x_153:
[----:B------:R-:W-:Y:S01]  /*1890*/  VIADD R12, R12, 0x1 ;  /* 0x000000010c0c7836 */ /* 0x000fe20000000000 */
[----:B------:R2:W-:Y:S04]  /*18a0*/  SYNCS.ARRIVE.TRANS64.A1T0 RZ, [R2+URZ+0x130], RZ ;  /* 0x000130ff02ff79a7 */ /* 0x0005e800081000ff */
[----:B------:R-:W-:-:S04]  /*18b0*/  ISETP.NE.AND P0, PT, R12, 0x2, PT ;  /* 0x000000020c00780c */ /* 0x000fc80003f05270 */
[----:B------:R-:W-:Y:S02]  /*18c0*/  SEL R12, R12, RZ, P0 ;  /* 0x000000ff0c0c7207 */ /* 0x000fe40000000000 */
[----:B--2---:R-:W-:-:S04]  /*18d0*/  SEL R2, RZ, 0x1, P0 ;  /* 0x00000001ff027807 */ /* 0x004fc80000000000 */
[----:B------:R-:W-:-:S07]  /*18e0*/  LOP3.LUT R11, R11, R2, RZ, 0x3c, !PT ;  /* 0x000000020b0b7212 */ /* 0x000fce00078e3cff */
.L_x_23:
[----:B------:R-:W-:Y:S01]  /*18f0*/  UMOV UR6, 0x400 ;  /* 0x0000040000067882 */ /* 0x000fe20000000000 */
[----:B------:R-:W-:Y:S01]  /*1900*/  SHF.L.U32 R2, R17, 0x1f, RZ ;  /* 0x0000001f11027819 */ /* 0x000fe200000006ff */
[----:B-1----:R-:W-:Y:S01]  /*1910*/  ULEA UR6, UR37, UR6, 0x18 ;  /* 0x0000000625067291 */ /* 0x002fe2000f8ec0ff */
[----:B------:R-:W-:Y:S01]  /*1920*/  R2UR UR35, R18 ;  /* 0x00000000122372ca */ /* 0x000fe200000e0000 */
[----:B------:R-:W-:Y:S01]  /*1930*/  UISETP.GE.U32.AND UP0, UPT, UR4, 0x7f, UPT ;  /* 0x0000007f0400788c */ /* 0x000fe2000bf06070 */
[----:B------:R-:W-:Y:S01]  /*1940*/  R2UR UR11, R19 ;  /* 0x00000000130b72ca */ /* 0x000fe200000e0000 */
[----:B------:R-:W-:Y:S01]  /*1950*/  ULEA UR8, UR23, UR6, 0x3 ;  /* 0x0000000617087291 */ /* 0x000fe2000f8e18ff */
[----:B------:R-:W-:-:S08]  /*1960*/  UMOV UR25, URZ ;  /* 0x000000ff00197c82 */ /* 0x000fd00008000000 */
[----:B------:R1:W2:Y:S01]  /*1970*/  SYNCS.PHASECHK.TRANS64.TRYWAIT P0, [UR8+0x40], R2 ;  /* 0x00004002ff0075a7 */ /* 0x0002a20008001108 */
[----:B------:R-:W-:-:S13]  /*1980*/  R2UR UR8, R15 ;  /* 0x000000000f0872ca */ /* 0x000fda00000e0000 */
[----:B------:R-:W-:Y:S01]  /*1990*/  ULEA UR11, UR8, UR11, 0x7 ;  /* 0x0000000b080b7291 */ /* 0x000fe2000f8e38ff */
[----:B-1----:R-:W-:-:S05]  /*19a0*/  LEA.HI R2, R14, R14, RZ, 0x1 ;  /* 0x0000000e0e027211 */ /* 0x002fca00078f08ff */
[----:B------:R-:W-:-:S05]  /*19b0*/  IMAD.SHL.U32 R2, R2, 0x80, RZ ;  /* 0x0000008002027824 */ /* 0x000fca00078e00ff */
[----:B------:R-:W-:-:S04]  /*19c0*/  LOP3.LUT R2, R2, 0xffffff00, RZ, 0xc0, !PT ;  /* 0xffffff0002027812 */ /* 0x000fc800078ec0ff */
[----:B------:R-:W-:-:S13]  /*19d0*/  R2UR UR9, R2 ;  /* 0x00000000020972ca */ /* 0x000fda00000e0000 */
[----:B------:R-:W-:Y:S01]  /*19e0*/  ULOP3.LUT UR35, UR9, 0x80, UR35, 0xf8, !UPT ;  /* 0x0000008009237892 */ /* 0x000fe2000f8ef823 */
[----:B------:R-:W-:Y:S11]  /*19f0*/  BRA.U !UP0, `(.L_x_25) ;  /* 0x0000000108c07547 */ /* 0x000ff6000b800000 */
[----:B------:R-:W-:Y:S01]  /*1a00*/  UMOV UR16, UR21 ;  /* 0x0000001500107c82 */ /* 0x000fe20008000000 */
[----:B------:R-:W-:Y:S01]  /*1a10*/  UMOV UR17, UR23 ;  /* 0x0000001700117c82 */ /* 0x000fe20008000000 */
[----:B------:R-:W-:-:S05]  /*1a20*/  UMOV UR34, URZ ;  /* 0x000000ff00227c82 */ /* 0x000fca0008000000 */
.L_x_31:
[----:B------:R-:W-:Y:S01]  /*1a30*/  ULEA UR33, UR17, UR6, 0x3 ;  /* 0x0000000611217291 */ /* 0x000fe2000f8e18ff */
[----:B------:R-:W-:Y:S01]  /*1a40*/  @P5 MOV R3, 0xc000 ;  /* 0x0000c00000035802 */ /* 0x000fe20000000f00 */
[----:B-12-4-:R-:W-:Y:S10]  /*1a50*/  @P0 BRA `(.L_x_26) ;  /* 0x00000000000c0947 */ /* 0x016ff40003800000 */
[----:B------:R-:W-:-:S04]  /*1a60*/  SHF.L.U32 R4, R17, 0x1f, RZ ;  /* 0x0000001f11047819 */ /* 0x000fc800000006ff */
[----:B------:R-:W1:Y:S02]  /*1a70*/  SYNCS.PHASECHK.TRANS64.TRYWAIT P0, [UR33+0x40], R4 ;  /* 0x00004004ff0075a7 */ /* 0x000e640008001121 */
[----:B-1----:R-:W-:Y:S05]  /*1a80*/  @!P0 BRA `(.L_x_27) ;  /* 0x0000007c00388947 */ /* 0x002fea0003800000 */
.L_x_26:
[----:B------:R2:W-:Y:S01]  /*1a90*/  @P5 SYNCS.ARRIVE.TRANS64 RZ, [UR33], R3 ;  /* 0x00000003ffff59a7 */ /* 0x0005e20008000021 */
[----:B------:R-:W-:Y:S02]  /*1aa0*/  ULOP3.LUT UR8, UR22, 0x2, URZ, 0xfc, !UPT ;  /* 0x0000000216087892 */ /* 0x000fe4000f8efcff */
[----:B------:R-:W-:Y:S02]  /*1ab0*/  UIADD3 UR16, UPT, UPT, UR16, 0x1, URZ ;  /* 0x0000000110107890 */ /* 0x000fe4000fffe0ff */
[----:B------:R-:W-:Y:S02]  /*1ac0*/  UISETP.NE.AND UP0, UPT, UR8, 0x2, UPT ;  /* 0x000000020800788c */ /* 0x000fe4000bf05270 */
[----:B------:R-:W-:-:S07]  /*1ad0*/  UISETP.NE.AND UP2, UPT, UR16, 0x1, UPT ;  /* 0x000000011000788c */ /* 0x000fce000bf45270 */
[----:B------:R-:W-:Y:S05]  /*1ae0*/  BRA.U UP0, `(.L_x_28) ;  /* 0x0000000100047547 */ /* 0x000fea000b800000 */
[----:B------:R-:W-:Y:S05]  /*1af0*/  BPT.TRAP 0x1 ;  /* 0x000000040000795c */ /* 0x000fea0000300000 */
.L_x_28:
[----:B------:R-:W-:Y:S04]  /*1b00*/  BSSY.RECONVERGENT B0, `(.L_x_29) ;  /* 0x0000003000007945 */ /* 0x000fe80003800200 */
[----:B------:R-:W-:Y:S05]  /*1b10*/  @!P4 BRA `(.L_x_30) ;  /* 0x000000000004c947 */ /* 0x000fea0003800000 */
[----:B------:R-:W-:Y:S05]  /*1b20*/  BPT.TRAP 0x1 ;  /* 0x000000040000795c */ /* 0x000fea0000300000 */
.L_x_30:
[----:B------:R-:W-:Y:S05]  /*1b30*/  BSYNC.RECONVERGENT B0 ;  /* 0x0000000000007941 */ /* 0x000fea0003800200 */
.L_x_29:
[----:B------:R-:W-:Y:S02]  /*1b40*/  UIADD3 UR23, UPT, UPT, UR17, 0x1, URZ ;  /* 0x0000000111177890 */ /* 0x000fe4000fffe0ff */
[----:B------:R-:W-:Y:S02]  /*1b50*/  ULEA UR32, UR17, UR6, 0xe ;  /* 0x0000000611207291 */ /* 0x000fe4000f8e70ff */
[----:B------:R-:W-:Y:S02]  /*1b60*/  UISETP.NE.AND UP0, UPT, UR23, 0x8, UPT ;  /* 0x000000081700788c */ /* 0x000fe4000bf05270 */
[----:B------:R-:W-:Y:S02]  /*1b70*/  UIADD3 UR28, UP1, UPT, UR14, 0x80, URZ ;  /* 0x000000800e1c7890 */ /* 0x000fe4000ff3e0ff */
[----:B------:R-:W-:Y:S02]  /*1b80*/  USEL UR9, URZ, 0x1, UP0 ;  /* 0x00000001ff097887 */ /* 0x000fe40008000000 */
[----:B------:R-:W-:-:S02]  /*1b90*/  USEL UR23, UR23, URZ, UP0 ;  /* 0x000000ff17177287 */ /* 0x000fc40008000000 */
[----:B------:R-:W-:Y:S02]  /*1ba0*/  UIADD3 UR26, UP0, UPT, UR14, 0x180, URZ ;  /* 0x000001800e1a7890 */ /* 0x000fe4000ff1e0ff */
[----:B------:R-:W-:Y:S01]  /*1bb0*/  ULEA UR8, UR23, UR6, 0x3 ;  /* 0x0000000617087291 */ /* 0x000fe2000f8e18ff */
[----:B------:R-:W-:Y:S01]  /*1bc0*/  LOP3.LUT R17, R17, UR9, RZ, 0x3c, !PT ;  /* 0x0000000911117c12 */ /* 0x000fe2000f8e3cff */
[----:B------:R-:W-:Y:S02]  /*1bd0*/  ULOP3.LUT UR33, UR33, 0xfefffff8, URZ, 0xc0, !UPT ;  /* 0xfefffff821217892 */ /* 0x000fe4000f8ec0ff */
[----:B------:R-:W-:Y:S01]  /*1be0*/  UIADD3.X UR29, UPT, UPT, URZ, UR15, URZ, UP1, !UPT ;  /* 0x0000000fff1d7290 */ /* 0x000fe20008ffe4ff */
[----:B-1----:R-:W-:Y:S01]  /*1bf0*/  SHF.L.U32 R2, R17, 0x1f, RZ ;  /* 0x0000001f11027819 */ /* 0x002fe200000006ff */
[----:B------:R-:W-:Y:S02]  /*1c00*/  UIADD3 UR32, UPT, UPT, UR32, 0x8400, URZ ;  /* 0x0000840020207890 */ /* 0x000fe4000fffe0ff */
[----:B------:R-:W-:Y:S01]  /*1c10*/  UIADD3.X UR27, UPT, UPT, URZ, UR15, URZ, UP0, !UPT ;  /* 0x0000000fff1b7290 */ /* 0x000fe200087fe4ff */
[----:B------:R1:W4:Y:S01]  /*1c20*/  SYNCS.PHASECHK.TRANS64.TRYWAIT P0, [UR8+0x40], R2 ;  /* 0x00004002ff0075a7 */ /* 0x0003220008001108 */
[----:B------:R-:W-:Y:S01]  /*1c30*/  ULEA UR8, UR17, UR6, 0xd ;  /* 0x0000000611087291 */ /* 0x000fe2000f8e68ff */
[----:B------:R-:W-:Y:S01]  /*1c40*/  UMOV UR18, 0x0 ;  /* 0x0000000000127882 */ /* 0x000fe20000000000 */
[----:B------:R-:W-:-:S02]  /*1c50*/  UMOV UR19, 0x10000000 ;  /* 0x1000000000137882 */ /* 0x000fc40000000000 */
[----:B------:R-:W-:Y:S01]  /*1c60*/  UIADD3 UR8, UPT, UPT, UR8, 0x28400, URZ ;  /* 0x0002840008087890 */ /* 0x000fe2000fffe0ff */
[----:B------:R2:W-:Y:S01]  /*1c70*/  UTMALDG.3D.2CTA [UR32], [UR28], desc[UR18] ;  /* 0x000012201c0075b4 */ /* 0x0005e20008211000 */
[----:B------:R-:W-:Y:S01]  /*1c80*/  UMOV UR10, UR34 ;  /* 0x00000022000a7c82 */ /* 0x000fe20008000000 */
[----:B------:R-:W-:Y:S01]  /*1c90*/  UMOV UR12, UR36 ;  /* 0x00000024000c7c82 */ /* 0x000fe20008000000 */
[----:B------:R-:W-:Y:S01]  /*1ca0*/  UMOV UR9, UR33 ;  /* 0x0000002100097c82 */ /* 0x000fe20008000000 */
[----:B------:R-:W-:Y:S01]  /*1cb0*/  UMOV UR25, UR13 ;  /* 0x0000000d00197c82 */ /* 0x000fe20008000000 */
[----:B------:R-:W-:-:S03]  /*1cc0*/  UMOV UR17, UR23 ;  /* 0x0000001700117c82 */ /* 0x000fc60008000000 */
[----:B------:R1:W-:Y:S01]  /*1cd0*/  UTMALDG.3D.2CTA [UR8], [UR26], desc[UR18] ;  /* 0x000012081a0075b4 */ /* 0x0003e20008211000 */
[----:B--2---:R-:W-:Y:S01]  /*1ce0*/  UIADD3 UR34, UPT, UPT, UR34, 0x40, URZ ;  /* 0x0000004022227890 */ /* 0x004fe2000fffe0ff */
[----:B------:R-:W-:Y:S11]  /*1cf0*/  BRA.U UP2, `(.L_x_31) ;  /* 0xfffffffd024c7547 */ /* 0x000ff6000b83ffff */
.L_x_25:
[----:B-1----:R-:W-:Y:S01]  /*1d00*/  ULEA UR8, UR23, UR6, 0x3 ;  /* 0x0000000617087291 */ /* 0x002fe2000f8e18ff */
[----:B------:R-:W-:Y:S01]  /*1d10*/  SHF.L.U32 R2, R17, 0x1f, RZ ;  /* 0x0000001f11027819 */ /* 0x000fe200000006ff */
[----:B------:R-:W-:Y:S01]  /*1d20*/  @!P1 SYNCS.ARRIVE.TRANS64.A1T0 RZ, [UR6+0xc8], RZ ;  /* 0x0000c8ffffff99a7 */ /* 0x000fe20008100006 */
[----:B------:R-:W-:-:S06]  /*1d30*/  UISETP.GT.AND UP0, UPT, UR7, UR5, UPT ;  /* 0x000000050700728c */ /* 0x000fcc000bf04270 */
[----:B--2-4-:R1:W2:Y:S03]  /*1d40*/  SYNCS.PHASECHK.TRANS64.TRYWAIT P0, [UR8+0x40], R2 ;  /* 0x00004002ff0075a7 */ /* 0x0142a60008001108 */
[----:B------:R-:W-:Y:S05]  /*1d50*/  BRA.U !UP0, `(.L_x_32) ;  /* 0x0000000108c07547 */ /* 0x000fea000b800000 */
[----:B------:R-:W-:Y:S01]  /*1d60*/  UIADD3 UR26, UPT, UPT, UR24, UR25, URZ ;  /* 0x00000019181a7290 */ /* 0x000fe2000fffe0ff */
[----:B------:R-:W-:-:S11]  /*1d70*/  UMOV UR27, UR23 ;  /* 0x00000017001b7c82 */ /* 0x000fd60008000000 */
.L_x_38:
[----:B------:R-:W-:Y:S01]  /*1d80*/  ULEA UR17, UR27, UR6, 0x3 ;  /* 0x000000061b117291 */ /* 0x000fe2000f8e18ff */
[----:B--2---:R-:W-:Y:S01]  /*1d90*/  @P5 MOV R3, 0xc000 ;  /* 0x0000c00000035802 */ /* 0x004fe20000000f00 */
[----:B-12---:R-:W-:Y:S10]  /*1da0*/  @P0 BRA `(.L_x_33) ;  /* 0x00000000000c0947 */ /* 0x006ff40003800000 */
[----:B------:R-:W-:-:S04]  /*1db0*/  SHF.L.U32 R4, R17, 0x1f, RZ ;  /* 0x0000001f11047819 */ /* 0x000fc800000006ff */
[----:B------:R-:W2:Y:S02]  /*1dc0*/  SYNCS.PHASECHK.TRANS64.TRYWAIT P0, [UR17+0x40], R4 ;  /* 0x00004004ff0075a7 */ /* 0x000ea40008001111 */
[----:B--2---:R-:W-:Y:S05]  /*1dd0*/  @!P0 BRA `(.L_x_34) ;  /* 0x00000078007c8947 */ /* 0x004fea0003800000 */
.L_x_33:
[----:B------:R2:W-:Y:S01]  /*1de0*/  @P5 SYNCS.ARRIVE.TRANS64 RZ, [UR17], R3 ;  /* 0x00000003ffff59a7 */ /* 0x0005e20008000011 */
[----:B------:R-:W-:-:S04]  /*1df0*/  ULOP3.LUT UR8, UR22, 0x2, URZ, 0xfc, !UPT ;  /* 0x0000000216087892 */ /* 0x000fc8000f8efcff */
[----:B------:R-:W-:-:S09]  /*1e00*/  UISETP.NE.AND UP0, UPT, UR8, 0x2, UPT ;  /* 0x000000020800788c */ /* 0x000fd2000bf05270 */
[----:B------:R-:W-:Y:S05]  /*1e10*/  BRA.U UP0, `(.L_x_35) ;  /* 0x0000000100047547 */ /* 0x000fea000b800000 */
[----:B------:R-:W-:Y:S05]  /*1e20*/  BPT.TRAP 0x1 ;  /* 0x000000040000795c */ /* 0x000fea0000300000 */
.L_x_35:
[----:B------:R-:W-:Y:S04]  /*1e30*/  BSSY.RECONVERGENT B0, `(.L_x_36) ;  /* 0x0000003000007945 */ /* 0x000fe80003800200 */
[----:B------:R-:W-:Y:S05]  /*1e40*/  @!P4 BRA `(.L_x_37) ;  /* 0x000000000004c947 */ /* 0x000fea0003800000 */
[----:B------:R-:W-:Y:S05]  /*1e50*/  BPT.TRAP 0x1 ;  /* 0x000000040000795c */ /* 0x000fea0000300000 */
.L_x_37:
[----:B------:R-:W-:Y:S05]  /*1e60*/  BSYNC.RECONVERGENT B0 ;  /* 0x0000000000007941 */ /* 0x000fea0003800200 */
.L_x_36:
        /* <DEDUP_REMOVED lines=9> */
[----:B------:R-:W-:Y:S02]  /*1f00*/  USHF.L.U32 UR18, UR25, 0x6, URZ ;  /* 0x0000000619127899 */ /* 0x000fe400080006ff */
[----:B------:R-:W-:Y:S01]  /*1f10*/  ULOP3.LUT UR17, UR17, 0xfefffff8, URZ, 0xc0, !UPT ;  /* 0xfefffff811117892 */ /* 0x000fe2000f8ec0ff */
[----:B-1----:R-:W-:Y:S01]  /*1f20*/  SHF.L.U32 R2, R17, 0x1f, RZ ;  /* 0x0000001f11027819 */ /* 0x002fe200000006ff */
[----:B------:R-:W-:Y:S02]  /*1f30*/  UIADD3 UR16, UPT, UPT, UR16, 0x8400, URZ ;  /* 0x0000840010107890 */ /* 0x000fe4000fffe0ff */
[----:B------:R-:W-:Y:S01]  /*1f40*/  UIADD3.X UR33, UPT, UPT, URZ, UR15, URZ, UP1, !UPT ;  /* 0x0000000fff217290 */ /* 0x000fe20008ffe4ff */
[----:B------:R4:W1:Y:S01]  /*1f50*/  SYNCS.PHASECHK.TRANS64.TRYWAIT P0, [UR8+0x40], R2 ;  /* 0x00004002ff0075a7 */ /* 0x0008620008001108 */
[----:B------:R-:W-:-:S02]  /*1f60*/  ULEA UR8, UR27, UR6, 0xd ;  /* 0x000000061b087291 */ /* 0x000fc4000f8e68ff */
[----:B------:R-:W-:Y:S02]  /*1f70*/  UIADD3.X UR31, UPT, UPT, URZ, UR15, URZ, UP0, !UPT ;  /* 0x0000000fff1f7290 */ /* 0x000fe400087fe4ff */
[----:B------:R-:W-:Y:S01]  /*1f80*/  UIADD3 UR8, UPT, UPT, UR8, 0x28400, URZ ;  /* 0x0002840008087890 */ /* 0x000fe2000fffe0ff */
[----:B------:R-:W-:Y:S01]  /*1f90*/  UMOV UR28, 0x0 ;  /* 0x00000000001c7882 */ /* 0x000fe20000000000 */
[----:B------:R-:W-:Y:S01]  /*1fa0*/  UMOV UR29, 0x10000000 ;  /* 0x10000000001d7882 */ /* 0x000fe20000000000 */
[----:B------:R-:W-:Y:S01]  /*1fb0*/  UMOV UR19, UR35 ;  /* 0x0000002300137c82 */ /* 0x000fe20008000000 */
[----:B------:R-:W-:Y:S01]  /*1fc0*/  UMOV UR20, UR36 ;  /* 0x0000002400147c82 */ /* 0x000fe20008000000 */
[----:B------:R-:W-:Y:S01]  /*1fd0*/  UMOV UR12, UR36 ;  /* 0x00000024000c7c82 */ /* 0x000fe20008000000 */
[----:B------:R-:W-:Y:S01]  /*1fe0*/  UMOV UR9, UR17 ;  /* 0x0000001100097c82 */ /* 0x000fe20008000000 */
[----:B------:R-:W-:Y:S01]  /*1ff0*/  UMOV UR10, UR18 ;  /* 0x00000012000a7c82 */ /* 0x000fe20008000000 */
[----:B------:R4:W-:Y:S01]  /*2000*/  UTMALDG.3D.2CTA [UR16], [UR32], desc[UR28] ;  /* 0x00001c10200075b4 */ /* 0x0009e20008211000 */
[----:B------:R-:W-:Y:S01]  /*2010*/  UIADD3 UR25, UPT, UPT, UR25, 0x1, URZ ;  /* 0x0000000119197890 */ /* 0x000fe2000fffe0ff */
[----:B------:R-:W-:-:S03]  /*2020*/  UMOV UR27, UR23 ;  /* 0x00000017001b7c82 */ /* 0x000fc60008000000 */
[----:B------:R-:W-:Y:S01]  /*2030*/  UISETP.NE.AND UP0, UPT, UR25, UR26, UPT ;  /* 0x0000001a1900728c */ /* 0x000fe2000bf05270 */
[----:B------:R4:W-:Y:S08]  /*2040*/  UTMALDG.3D.2CTA [UR8], [UR30], desc[UR28] ;  /* 0x00001c081e0075b4 */ /* 0x0009f00008211000 */
[----:B----4-:R-:W-:Y:S05]  /*2050*/  BRA.U UP0, `(.L_x_38) ;  /* 0xfffffffd00487547 */ /* 0x010fea000b83ffff */
.L_x_32:
[C---:B-1----:R-:W-:Y:S01]  /*2060*/  LEA R2, R16.reuse, UR6, 0x3 ;  /* 0x0000000610027c11 */ /* 0x042fe2000f8e18ff */
[----:B------:R-:W-:Y:S01]  /*2070*/  NOP ;  /* 0x0000000000007918 */ /* 0x000fe20000000000 */
[----:B--2---:R-:W-:Y:S02]  /*2080*/  SHF.L.U32 R3, R13, 0x1f, RZ ;  /* 0x0000001f0d037819 */ /* 0x004fe400000006ff */
[----:B------:R-:W-:Y:S02]  /*2090*/  LEA R4, R16, UR6, 0x4 ;  /* 0x0000000610047c11 */ /* 0x000fe4000f8e20ff */
[----:B------:R-:W1:Y:S02]  /*20a0*/  SYNCS.PHASECHK.TRANS64.TRYWAIT P0, [R2+URZ+0xd0], R3 ;  /* 0x0000d003020075a7 */ /* 0x000e6400080011ff */
[----:B-1----:R-:W-:Y:S05]  /*20b0*/  @!P0 BRA `(.L_x_39) ;  /* 0x0000007400dc8947 */ /* 0x002fea0003800000 */
.L_x_156:
[----:B------:R-:W2:Y:S01]  /*20c0*/  LDS.128 R4, [R4+0x160] ;  /* 0x0001600004047984 */ /* 0x000ea20000000c00 */
[----:B------:R-:W-:Y:S01]  /*20d0*/  ISETP.GE.AND P0, PT, R40, 0x1, PT ;  /* 0x000000012800780c */ /* 0x000fe20003f06270 */
[----:B-1----:R-:W-:Y:S01]  /*20e0*/  VIADD R2, R2, 0xe0 ;  /* 0x000000e002027836 */ /* 0x002fe20000000000 */
[----:B------:R-:W-:Y:S01]  /*20f0*/  @!PT LDS RZ, [RZ] ;  /* 0x00000000fffff984 */ /* 0x000fe20000000800 */
[----:B------:R-:W-:Y:S01]  /*2100*/  @!PT LDS RZ, [RZ] ;  /* 0x00000000fffff984 */ /* 0x000fe20000000800 */
[----:B------:R-:W-:Y:S01]  /*2110*/  @!PT LDS RZ, [RZ] ;  /* 0x00000000fffff984 */ /* 0x000fe20000000800 */
[----:B------:R-:W-:Y:S01]  /*2120*/  @!PT LDS RZ, [RZ] ;  /* 0x00000000fffff984 */ /* 0x000fe20000000800 */
[----:B------:R1:W-:Y:S06]  /*2130*/  MEMBAR.ALL.CTA ;  /* 0x0000000000007992 */ /* 0x0003ec0000008000 */
[----:B-1----:R-:W1:Y:S01]  /*2140*/  FENCE.VIEW.ASYNC.S ;  /* 0x00000000000073c6 */ /* 0x002e620000000000 */
[----:B------:R-:W-:-:S04]  /*2150*/  PRMT R2, RZ, 0x654, R2 ;  /* 0x00000654ff027816 */ /* 0x000fc80000000002 */
[----:B-1----:R1:W-:Y:S01]  /*2160*/  SYNCS.ARRIVE.TRANS64.RED.A1T0 RZ, [R2+URZ], RZ ;  /* 0x000000ff02ff79a7 */ /* 0x0023e200081004ff */
[----:B--2---:R-:W-:-:S13]  /*2170*/  LOP3.LUT P2, RZ, R6, 0x1, RZ, 0xc0, !PT ;  /* 0x0000000106ff7812 */ /* 0x004fda000784c0ff */
[----:B------:R-:W-:Y:S01]  /*2180*/  @P2 SHF.R.U32.HI R3, RZ, 0x10, R5 ;  /* 0x00000010ff032819 */ /* 0x000fe20000011605 */
[----:B------:R-:W-:Y:S01]  /*2190*/  VOTEU.ANY UP0, P2 ;  /* 0x0000000000ff7886 */ /* 0x000fe20001000100 */
[----:B------:R-:W-:Y:S02]  /*21a0*/  @P2 MOV R10, R4 ;  /* 0x00000004000a2202 */ /* 0x000fe40000000f00 */
[----:B------:R-:W-:Y:S02]  /*21b0*/  @P2 R2UR.BROADCAST UR8, R3 ;  /* 0x00000000030822ca */ /* 0x000fe400008e0000 */
[----:B------:R-:W-:-:S11]  /*21c0*/  @P2 LOP3.LUT R9, R5, 0xffff, RZ, 0xc0, !PT ;  /* 0x0000ffff05092812 */ /* 0x000fd600078ec0ff */
[----:B------:R-:W-:Y:S01]  /*21d0*/  @UP0 UMOV UR36, UR8 ;  /* 0x0000000800240c82 */ /* 0x000fe20008000000 */
[----:B-1----:R-:W-:Y:S05]  /*21e0*/  @!P0 BRA `(.L_x_40) ;  /* 0x0000000000b88947 */ /* 0x002fea0003800000 */
[----:B------:R-:W3:Y:S01]  /*21f0*/  LDC.64 R4, c[0x0][0xb18] ;  /* 0x0002c600ff047b82 */ /* 0x000ee20000000a00 */
[----:B------:R-:W-:-:S07]  /*2200*/  ISETP.NE.AND P3, PT, R40, 0x1, PT ;  /* 0x000000012800780c */ /* 0x000fce0003f65270 */
[----:B------:R-:W1:Y:S08]  /*2210*/  LDC.64 R6, c[0x0][0xb10] ;  /* 0x0002c400ff067b82 */ /* 0x000e700000000a00 */
[----:B------:R-:W2:Y:S08]  /*2220*/  LDC R14, c[0x0][0xb20] ;  /* 0x0002c800ff0e7b82 */ /* 0x000eb00000000800 */
[----:B------:R-:W4:Y:S01]  /*2230*/  LDC R15, c[0x0][0xb0c] ;  /* 0x0002c300ff0f7b82 */ /* 0x000f220000000800 */
[----:B---3--:R-:W-:Y:S01]  /*2240*/  IMAD.HI.U32 R21, R0, R5, RZ ;  /* 0x0000000500157227 */ /* 0x008fe200078e00ff */
[----:B------:R-:W-:-:S03]  /*2250*/  ISETP.NE.AND P0, PT, R4, 0x1, PT ;  /* 0x000000010400780c */ /* 0x000fc60003f05270 */
[----:B------:R-:W-:-:S03]  /*2260*/  IMAD.HI.U32 R5, R9, R5, RZ ;  /* 0x0000000509057227 */ /* 0x000fc600078e00ff */
[----:B------:R-:W3:Y:S01]  /*2270*/  LDC.64 R2, c[0x0][0xb28] ;  /* 0x0002ca00ff027b82 */ /* 0x000ee20000000a00 */
[----:B-1----:R-:W-:-:S04]  /*2280*/  IMAD.HI.U32 R22, R8, R6, RZ ;  /* 0x0000000608167227 */ /* 0x002fc800078e00ff */
[----:B------:R-:W-:Y:S01]  /*2290*/  IMAD.HI.U32 R23, R10, R6, RZ ;  /* 0x000000060a177227 */ /* 0x000fe200078e00ff */
[----:B------:R-:W-:Y:S02]  /*22a0*/  SHF.R.U32.HI R22, RZ, R7, R22 ;  /* 0x00000007ff167219 */ /* 0x000fe40000011616 */
[-C--:B--2---:R-:W-:Y:S02]  /*22b0*/  SHF.R.U32.HI R21, RZ, R14.reuse, R21 ;  /* 0x0000000eff157219 */ /* 0x084fe40000011615 */
[----:B------:R-:W-:Y:S02]  /*22c0*/  SHF.R.U32.HI R5, RZ, R14, R5 ;  /* 0x0000000eff057219 */ /* 0x000fe40000011605 */
[----:B------:R-:W-:Y:S02]  /*22d0*/  SEL R21, R0, R21, !P0 ;  /* 0x0000001500157207 */ /* 0x000fe40004000000 */
[----:B------:R-:W-:Y:S02]  /*22e0*/  SHF.R.U32.HI R23, RZ, R7, R23 ;  /* 0x00000007ff177219 */ /* 0x000fe40000011617 */
[----:B----4-:R-:W-:-:S02]  /*22f0*/  ISETP.NE.AND P1, PT, R15, 0x1, PT ;  /* 0x000000010f00780c */ /* 0x010fc40003f25270 */
[----:B------:R-:W-:Y:S02]  /*2300*/  SEL R5, R9, R5, !P0 ;  /* 0x0000000509057207 */ /* 0x000fe40004000000 */
[----:B------:R-:W-:Y:S02]  /*2310*/  SEL R22, R8, R22, !P1 ;  /* 0x0000001608167207 */ /* 0x000fe40004800000 */
[----:B------:R-:W-:Y:S01]  /*2320*/  SEL R23, R10, R23, !P1 ;  /* 0x000000170a177207 */ /* 0x000fe20004800000 */
[----:B---3--:R-:W-:-:S04]  /*2330*/  IMAD.HI.U32 R20, R21, R2, RZ ;  /* 0x0000000215147227 */ /* 0x008fc800078e00ff */
        /* <DEDUP_REMOVED lines=10> */
[----:B------:R-:W-:-:S04]  /*23e0*/  @!P0 IMAD.HI.U32 R7, R23, R2, RZ ;  /* 0x0000000217078227 */ /* 0x000fc800078e00ff */
[----:B------:R-:W-:Y:S01]  /*23f0*/  IMAD.MOV R2, RZ, RZ, -R6 ;  /* 0x000000ffff027224 */ /* 0x000fe200078e0a06 */
[----:B------:R-:W-:Y:S02]  /*2400*/  @!P0 SHF.R.U32.HI R3, RZ, R3, R7 ;  /* 0x00000003ff038219 */ /* 0x000fe40000011607 */
[----:B------:R-:W-:Y:S01]  /*2410*/  IADD3 R7, PT, PT, -R5, RZ, RZ ;  /* 0x000000ff05077210 */ /* 0x000fe20007ffe1ff */
[----:B------:R-:W-:Y:S01]  /*2420*/  IMAD R2, R40, R2, R5 ;  /* 0x0000000228027224 */ /* 0x000fe200078e0205 */
        /* <DEDUP_REMOVED lines=10> */
.L_x_40:
[----:B------:R-:W1:Y:S02]  /*24d0*/  LDCU UR8, c[0x0][0xb30] ;  /* 0x00016600ff0877ac */ /* 0x000e640008000800 */
[----:B-1----:R-:W-:-:S09]  /*24e0*/  UISETP.NE.AND UP0, UPT, UR8, 0x1, UPT ;  /* 0x000000010800788c */ /* 0x002fd2000bf05270 */
[----:B------:R-:W-:Y:S05]  /*24f0*/  BRA.U UP0, `(.L_x_41) ;  /* 0x0000000100407547 */ /* 0x000fea000b800000 */
[----:B------:R-:W1:Y:S08]  /*2500*/  LDC.64 R4, c[0x0][0xb10] ;  /* 0x0002c400ff047b82 */ /* 0x000e700000000a00 */
[----:B------:R-:W2:Y:S08]  /*2510*/  LDC.64 R2, c[0x0][0xb18] ;  /* 0x0002c600ff027b82 */ /* 0x000eb00000000a00 */
[----:B------:R-:W4:Y:S08]  /*2520*/  LDC R6, c[0x0][0xb20] ;  /* 0x0002c800ff067b82 */ /* 0x000f300000000800 */
[----:B------:R-:W3:Y:S01]  /*2530*/  LDC R7, c[0x0][0xb0c] ;  /* 0x0002c300ff077b82 */ /* 0x000ee20000000800 */
[----:B-1----:R-:W-:-:S05]  /*2540*/  IMAD.HI.U32 R4, R10, R4, RZ ;  /* 0x000000040a047227 */ /* 0x002fca00078e00ff */
[----:B------:R-:W-:Y:S01]  /*2550*/  SHF.R.U32.HI R4, RZ, R5, R4 ;  /* 0x00000005ff047219 */ /* 0x000fe20000011604 */
[----:B--2---:R-:W-:Y:S01]  /*2560*/  IMAD.HI.U32 R3, R9, R3, RZ ;  /* 0x0000000309037227 */ /* 0x004fe200078e00ff */
[----:B------:R-:W-:-:S04]  /*2570*/  ISETP.NE.AND P0, PT, R2, 0x1, PT ;  /* 0x000000010200780c */ /* 0x000fc80003f05270 */
[----:B----4-:R-:W-:-:S04]  /*2580*/  SHF.R.U32.HI R3, RZ, R6, R3 ;  /* 0x00000006ff037219 */ /* 0x010fc80000011603 */
[----:B------:R-:W-:Y:S02]  /*2590*/  SEL R3, R9, R3, !P0 ;  /* 0x0000000309037207 */ /* 0x000fe40004000000 */
[----:B---3--:R-:W-:-:S04]  /*25a0*/  ISETP.NE.AND P1, PT, R7, 0x1, PT ;  /* 0x000000010700780c */ /* 0x008fc80003f25270 */
[----:B------:R-:W-:-:S05]  /*25b0*/  SEL R4, R10, R4, !P1 ;  /* 0x000000040a047207 */ /* 0x000fca0004800000 */
[----:B------:R-:W-:Y:S02]  /*25c0*/  IMAD.IADD R5, R3, 0x1, -R4 ;  /* 0x0000000103057824 */ /* 0x000fe400078e0a04 */
[----:B------:R-:W-:Y:S02]  /*25d0*/  IMAD.IADD R3, R4, 0x1, -R3 ;  /* 0x0000000104037824 */ /* 0x000fe400078e0a03 */
[----:B------:R-:W-:Y:S02]  /*25e0*/  IMAD R10, R5, R7, R10 ;  /* 0x00000007050a7224 */ /* 0x000fe400078e020a */
[----:B------:R-:W-:-:S07]  /*25f0*/  IMAD R9, R3, R2, R9 ;  /* 0x0000000203097224 */ /* 0x000fce00078e0209 */
.L_x_41:
[----:B------:R-:W-:Y:S01]  /*2600*/  VIADD R16, R16, 0x1 ;  /* 0x0000000110107836 */ /* 0x000fe20000000000 */
[----:B------:R-:W-:Y:S01]  /*2610*/  PLOP3.LUT P1, PT, PT, PT, PT, 0x80, 0x8 ;  /* 0x000000000008781c */ /* 0x000fe20003f2f070 */
[----:B------:R-:W-:Y:S02]  /*2620*/  IMAD.IADD R14, R10, 0x1, R91 ;  /* 0x000000010a0e7824 */ /* 0x000fe400078e025b */
[----:B------:R-:W-:Y:S01]  /*2630*/  IMAD.IADD R15, R9, 0x1, R90 ;  /* 0x00000001090f7824 */ /* 0x000fe200078e025a */
[----:B------:R-:W-:-:S04]  /*2640*/  ISETP.NE.AND P0, PT, R16, 0x2, PT ;  /* 0x000000021000780c */ /* 0x000fc80003f05270 */
[----:B------:R-:W-:Y:S02]  /*2650*/  SEL R2, RZ, 0x1, P0 ;  /* 0x00000001ff027807 */ /* 0x000fe40000000000 */
[----:B------:R-:W-:Y:S02]  /*2660*/  SEL R16, R16, RZ, P0 ;  /* 0x000000ff10107207 */ /* 0x000fe40000000000 */
[----:B------:R-:W-:Y:S01]  /*2670*/  LOP3.LUT R13, R13, R2, RZ, 0x3c, !PT ;  /* 0x000000020d0d7212 */ /* 0x000fe200078e3cff */
[----:B------:R-:W-:Y:S06]  /*2680*/  @P2 BRA `(.L_x_42) ;  /* 0xfffffff000582947 */ /* 0x000fec000383ffff */
[----:B------:R-:W-:Y:S01]  /*2690*/  UIADD3 UR6, UPT, UPT, UR6, 0x40, URZ ;  /* 0x0000004006067890 */ /* 0x000fe2000fffe0ff */
[----:B------:R-:W-:-:S03]  /*26a0*/  SHF.L.U32 R2, R17, 0x1f, RZ ;  /* 0x0000001f11027819 */ /* 0x000fc600000006ff */
[----:B------:R-:W-:-:S09]  /*26b0*/  ULEA UR4, UR23, UR6, 0x3 ;  /* 0x0000000617047291 */ /* 0x000fd2000f8e18ff */
[----:B------:R-:W1:Y:S02]  /*26c0*/  SYNCS.PHASECHK.TRANS64.TRYWAIT P0, [UR4], R2 ;  /* 0x00000002ff0075a7 */ /* 0x000e640008001104 */
[----:B-1----:R-:W-:Y:S05]  /*26d0*/  @!P0 BRA `(.L_x_43) ;  /* 0x0000007000688947 */ /* 0x002fea0003800000 */
.L_x_158:
[----:B------:R-:W-:-:S04]  /*26e0*/  UIADD3 UR5, UPT, UPT, UR23, 0x1, URZ ;  /* 0x0000000117057890 */ /* 0x000fc8000fffe0ff */
[----:B------:R-:W-:-:S04]  /*26f0*/  UISETP.NE.AND UP0, UPT, UR5, 0x8, UPT ;  /* 0x000000080500788c */ /* 0x000fc8000bf05270 */
[----:B------:R-:W-:Y:S02]  /*2700*/  USEL UR7, URZ, 0x1, UP0 ;  /* 0x00000001ff077887 */ /* 0x000fe40008000000 */
[----:B------:R-:W-:-:S04]  /*2710*/  USEL UR5, UR5, URZ, UP0 ;  /* 0x000000ff05057287 */ /* 0x000fc80008000000 */
[----:B------:R-:W-:Y:S01]  /*2720*/  ULEA UR4, UR5, UR6, 0x3 ;  /* 0x0000000605047291 */ /* 0x000fe2000f8e18ff */
[----:B-1----:R-:W-:-:S04]  /*2730*/  LOP3.LUT R2, R17, UR7, RZ, 0x3c, !PT ;  /* 0x0000000711027c12 */ /* 0x002fc8000f8e3cff */
[----:B------:R-:W-:-:S04]  /*2740*/  SHF.L.U32 R3, R2, 0x1f, RZ ;  /* 0x0000001f02037819 */ /* 0x000fc800000006ff */
[----:B------:R-:W1:Y:S02]  /*2750*/  SYNCS.PHASECHK.TRANS64.TRYWAIT P0, [UR4], R3 ;  /* 0x00000003ff0075a7 */ /* 0x000e640008001104 */
[----:B-1----:R-:W-:Y:S05]  /*2760*/  @!P0 BRA `(.L_x_44) ;  /* 0x00000070005c8947 */ /* 0x002fea0003800000 */
.L_x_160:
[----:B------:R-:W-:-:S04]  /*2770*/  UIADD3 UR5, UPT, UPT, UR5, 0x1, URZ ;  /* 0x0000000105057890 */ /* 0x000fc8000fffe0ff */
[----:B------:R-:W-:-:S04]  /*2780*/  UISETP.NE.AND UP0, UPT, UR5, 0x8, UPT ;  /* 0x000000080500788c */ /* 0x000fc8000bf05270 */
[----:B------:R-:W-:Y:S02]  /*2790*/  USEL UR7, URZ, 0x1, UP0 ;  /* 0x00000001ff077887 */ /* 0x000fe40008000000 */
[----:B------:R-:W-:-:S04]  /*27a0*/  USEL UR5, UR5, URZ, UP0 ;  /* 0x000000ff05057287 */ /* 0x000fc80008000000 */
[----:B------:R-:W-:Y:S01]  /*27b0*/  ULEA UR4, UR5, UR6, 0x3 ;  /* 0x0000000605047291 */ /* 0x000fe2000f8e18ff */
[----:B------:R-:W-:-:S04]  /*27c0*/  LOP3.LUT R2, R2, UR7, RZ, 0x3c, !PT ;  /* 0x0000000702027c12 */ /* 0x000fc8000f8e3cff */
[----:B-1----:R-:W-:-:S04]  /*27d0*/  SHF.L.U32 R3, R2, 0x1f, RZ ;  /* 0x0000001f02037819 */ /* 0x002fc800000006ff */
[----:B------:R-:W1:Y:S02]  /*27e0*/  SYNCS.PHASECHK.TRANS64.TRYWAIT P0, [UR4], R3 ;  /* 0x00000003ff0075a7 */ /* 0x000e640008001104 */
[----:B-1----:R-:W-:Y:S05]  /*27f0*/  @!P0 BRA `(.L_x_45) ;  /* 0x0000007000508947 */ /* 0x002fea0003800000 */
.L_x_162:
        /* <DEDUP_REMOVED lines=9> */
.L_x_164:
        /* <DEDUP_REMOVED lines=9> */
.L_x_166:
        /* <DEDUP_REMOVED lines=9> */
.L_x_168:
        /* <DEDUP_REMOVED lines=9> */
.L_x_170:
[----:B------:R-:W-:-:S04]  /*2a40*/  UIADD3 UR5, UPT, UPT, UR5, 0x1, URZ ;  /* 0x0000000105057890 */ /* 0x000fc8000fffe0ff */
[----:B------:R-:W-:-:S04]  /*2a50*/  UISETP.NE.AND UP0, UPT, UR5, 0x8, UPT ;  /* 0x000000080500788c */ /* 0x000fc8000bf05270 */
[----:B------:R-:W-:Y:S02]  /*2a60*/  USEL UR4, URZ, 0x1, UP0 ;  /* 0x00000001ff047887 */ /* 0x000fe40008000000 */
[----:B------:R-:W-:-:S04]  /*2a70*/  USEL UR5, UR5, URZ, UP0 ;  /* 0x000000ff05057287 */ /* 0x000fc80008000000 */
[----:B------:R-:W-:Y:S01]  /*2a80*/  ULEA UR5, UR5, UR6, 0x3 ;  /* 0x0000000605057291 */ /* 0x000fe2000f8e18ff */
[----:B------:R-:W-:-:S04]  /*2a90*/  LOP3.LUT R2, R2, UR4, RZ, 0x3c, !PT ;  /* 0x0000000402027c12 */ /* 0x000fc8000f8e3cff */
[----:B------:R-:W-:Y:S01]  /*2aa0*/  SHF.L.U32 R2, R2, 0x1f, RZ ;  /* 0x0000001f02027819 */ /* 0x000fe200000006ff */
[----:B-1-3--:R-:W-:-:S07]  /*2ab0*/  IMAD.U32 R0, RZ, RZ, UR5 ;  /* 0x00000005ff007e24 */ /* 0x00afce000f8e00ff */
.L_x_50:
[----:B-1----:R1:W2:Y:S02]  /*2ac0*/  SYNCS.PHASECHK.TRANS64.TRYWAIT P0, [R0+URZ], R2 ;  /* 0x00000002000075a7 */ /* 0x0022a400080011ff */
[----:B--2---:R-:W-:Y:S05]  /*2ad0*/  @!P0 NANOSLEEP.SYNCS 0x989680 ;  /* 0x009896800000895d */ /* 0x004fea0003900000 */
[----:B------:R-:W2:Y:S02]  /*2ae0*/  @!P0 SYNCS.PHASECHK.TRANS64 P0, [R0+URZ], R2 ;  /* 0x00000002000085a7 */ /* 0x000ea400080010ff */
[----:B--2---:R-:W-:Y:S05]  /*2af0*/  @P0 EXIT ;  /* 0x000000000000094d */ /* 0x004fea0003800000 */
[----:B------:R-:W-:Y:S05]  /*2b00*/  BRA `(.L_x_50) ;  /* 0xfffffffc00ec7947 */ /* 0x000fea000383ffff */
.L_x_22:
[----:B------:R-:W-:-:S04]  /*2b10*/  UISETP.NE.AND UP1, UPT, UR37, URZ, UPT ;  /* 0x000000ff2500728c */ /* 0x000fc8000bf25270 */
[----:B------:R-:W-:-:S09]  /*2b20*/  UISETP.NE.OR UP1, UPT, UR10, 0x1, UP1 ;  /* 0x000000010a00788c */ /* 0x000fd20008f25670 */
[----:B------:R-:W-:Y:S05]  /*2b30*/  BRA.U UP1, `(.L_x_51) ;  /* 0x00000005014c7547 */ /* 0x000fea000b800000 */
[----:B------:R-:W-:Y:S01]  /*2b40*/  HFMA2 R11, -RZ, RZ, 0, 0 ;  /* 0x00000000ff0b7431 */ /* 0x000fe200000001ff */
[----:B------:R-:W-:Y:S01]  /*2b50*/  ISETP.GE.U32.AND P2, PT, R10, 0x2, PT ;  /* 0x000000020a00780c */ /* 0x000fe20003f46070 */
[----:B------:R-:W-:Y:S01]  /*2b60*/  IMAD.MOV.U32 R12, RZ, RZ, 0x1 ;  /* 0x00000001ff0c7424 */ /* 0x000fe200078e00ff */
[----:B------:R-:W-:Y:S01]  /*2b70*/  CS2R R8, SRZ ;  /* 0x0000000000087805 */ /* 0x000fe2000001ff00 */
[----:B------:R-:W-:Y:S01]  /*2b80*/  IMAD.MOV.U32 R3, RZ, RZ, RZ ;  /* 0x000000ffff037224 */ /* 0x000fe200078e00ff */
[----:B------:R-:W-:Y:S01]  /*2b90*/  UMOV UR4, 0x400 ;  /* 0x0000040000047882 */ /* 0x000fe20000000000 */
[----:B------:R-:W-:Y:S01]  /*2ba0*/  UMOV UR6, URZ ;  /* 0x000000ff00067c82 */ /* 0x000fe20008000000 */
[----:B------:R-:W-:-:S12]  /*2bb0*/  ULEA UR37, UR37, UR4, 0x18 ;  /* 0x0000000425257291 */ /* 0x000fd8000f8ec0ff */
.L_x_55:
[----:B------:R-:W-:Y:S02]  /*2bc0*/  LEA R0, R3, UR37, 0x3 ;  /* 0x0000002503007c11 */ /* 0x000fe4000f8e18ff */
[----:B------:R-:W-:-:S03]  /*2bd0*/  SHF.L.U32 R4, R8, 0x1f, RZ ;  /* 0x0000001f08047819 */ /* 0x000fc600000006ff */
[----:B------:R-:W-:Y:S01]  /*2be0*/  VIADD R5, R0, 0x140 ;  /* 0x0000014000057836 */ /* 0x000fe20000000000 */
[----:B------:R-:W1:Y:S02]  /*2bf0*/  SYNCS.PHASECHK.TRANS64.TRYWAIT P0, [R0+URZ+0x130], R4 ;  /* 0x00013004000075a7 */ /* 0x000e6400080011ff */
[----:B-1----:R-:W-:Y:S05]  /*2c00*/  @!P0 BRA `(.L_x_52) ;  /* 0x0000006c00c48947 */ /* 0x002fea0003800000 */
.L_x_171:
[----:B------:R-:W-:Y:S01]  /*2c10*/  ULEA UR5, UR6, UR37, 0x3 ;  /* 0x0000002506057291 */ /* 0x000fe2000f8e18ff */
[----:B-1----:R-:W-:Y:S01]  /*2c20*/  PRMT R0, RZ, 0x654, R5 ;  /* 0x00000654ff007816 */ /* 0x002fe20000000005 */
[----:B------:R-:W-:Y:S01]  /*2c30*/  @!P2 IMAD.MOV.U32 R4, RZ, RZ, 0x10 ;  /* 0x00000010ff04a424 */ /* 0x000fe200078e00ff */
[----:B------:R-:W-:Y:S01]  /*2c40*/  SHF.L.U32 R5, R12, 0x1f, RZ ;  /* 0x0000001f0c057819 */ /* 0x000fe200000006ff */
[----:B------:R-:W-:Y:S01]  /*2c50*/  UIADD3 UR4, UPT, UPT, UR5, 0xd0, URZ ;  /* 0x000000d005047890 */ /* 0x000fe2000fffe0ff */
[----:B------:R1:W-:Y:S05]  /*2c60*/  SYNCS.ARRIVE.TRANS64.RED.A1T0 RZ, [R0+URZ], RZ ;  /* 0x000000ff00ff79a7 */ /* 0x0003ea00081004ff */
[----:B------:R-:W-:Y:S01]  /*2c70*/  IMAD.U32 R6, RZ, RZ, UR4 ;  /* 0x00000004ff067e24 */ /* 0x000fe2000f8e00ff */
[----:B------:R-:W2:Y:S04]  /*2c80*/  SYNCS.PHASECHK.TRANS64.TRYWAIT P0, [UR5+0xe0], R5 ;  /* 0x0000e005ff0075a7 */ /* 0x000ea80008001105 */
[----:B------:R-:W-:Y:S01]  /*2c90*/  PRMT R6, R10, 0x654, R6 ;  /* 0x000006540a067816 */ /* 0x000fe20000000006 */
[----:B-12---:R-:W-:Y:S06]  /*2ca0*/  @!P0 BRA `(.L_x_53) ;  /* 0x0000006c00b08947 */ /* 0x006fec0003800000 */
.L_x_173:
[----:B------:R-:W-:Y:S01]  /*2cb0*/  ULEA UR4, UR6, UR37, 0x4 ;  /* 0x0000002506047291 */ /* 0x000fe2000f8e20ff */
[----:B------:R-:W-:Y:S01]  /*2cc0*/  SEL R2, R6, R2, !P2 ;  /* 0x0000000206027207 */ /* 0x000fe20005000000 */
[----:B------:R-:W-:Y:S01]  /*2cd0*/  UIADD3 UR5, UPT, UPT, UR5, 0xd0, URZ ;  /* 0x000000d005057890 */ /* 0x000fe2000fffe0ff */
[----:B-1----:R-:W-:Y:S01]  /*2ce0*/  LEA R0, R11, UR37, 0x3 ;  /* 0x000000250b007c11 */ /* 0x002fe2000f8e18ff */
[----:B------:R-:W-:Y:S01]  /*2cf0*/  UIADD3 UR4, UPT, UPT, UR4, 0x160, URZ ;  /* 0x0000016004047890 */ /* 0x000fe2000fffe0ff */
[----:B------:R1:W-:Y:S01]  /*2d00*/  @!P2 SYNCS.ARRIVE.TRANS64.RED RZ, [R2+URZ], R4 ;  /* 0x0000000402ffa9a7 */ /* 0x0003e200080004ff */
[----:B------:R-:W-:Y:S01]  /*2d10*/  UIADD3 UR6, UPT, UPT, UR6, 0x1, URZ ;  /* 0x0000000106067890 */ /* 0x000fe2000fffe0ff */
[----:B------:R-:W-:-:S03]  /*2d20*/  VIADD R3, R3, 0x1 ;  /* 0x0000000103037836 */ /* 0x000fc60000000000 */
[----:B------:R-:W-:Y:S02]  /*2d30*/  UISETP.NE.AND UP0, UPT, UR6, 0x2, UPT ;  /* 0x000000020600788c */ /* 0x000fe4000bf05270 */
[----:B------:R-:W-:Y:S01]  /*2d40*/  ISETP.NE.AND P0, PT, R3, 0x2, PT ;  /* 0x000000020300780c */ /* 0x000fe20003f05270 */
[----:B------:R-:W-:Y:S06]  /*2d50*/  UGETNEXTWORKID.BROADCAST [UR4], [UR5] ;  /* 0x00000000040073ca */ /* 0x000fec0008000100 */
[----:B------:R-:W-:Y:S02]  /*2d60*/  USEL UR4, URZ, 0x1, UP0 ;  /* 0x00000001ff047887 */ /* 0x000fe40008000000 */
[----:B------:R-:W-:-:S04]  /*2d70*/  USEL UR6, UR6, URZ, UP0 ;  /* 0x000000ff06067287 */ /* 0x000fc80008000000 */
[----:B------:R-:W-:Y:S02]  /*2d80*/  LOP3.LUT R12, R12, UR4, RZ, 0x3c, !PT ;  /* 0x000000040c0c7c12 */ /* 0x000fe4000f8e3cff */
[----:B-1----:R-:W-:-:S04]  /*2d90*/  SHF.L.U32 R4, R9, 0x1f, RZ ;  /* 0x0000001f09047819 */ /* 0x002fc800000006ff */
[----:B------:R-:W1:Y:S02]  /*2da0*/  SYNCS.PHASECHK.TRANS64.TRYWAIT P1, [R0+URZ+0xd0], R4 ;  /* 0x0000d004000075a7 */ /* 0x000e6400080211ff */
[----:B-1----:R-:W-:Y:S05]  /*2db0*/  @!P1 BRA `(.L_x_54) ;  /* 0x0000006c00849947 */ /* 0x002fea0003800000 */
.L_x_174:
[----:B-1----:R-:W-:Y:S01]  /*2dc0*/  LEA R4, R11, UR37, 0x4 ;  /* 0x000000250b047c11 */ /* 0x002fe2000f8e20ff */
[----:B------:R-:W-:Y:S01]  /*2dd0*/  VIADD R0, R0, 0xe0 ;  /* 0x000000e000007836 */ /* 0x000fe20000000000 */
[----:B------:R-:W-:Y:S01]  /*2de0*/  SEL R3, R3, RZ, P0 ;  /* 0x000000ff03037207 */ /* 0x000fe20000000000 */
[----:B------:R-:W-:-:S03]  /*2df0*/  VIADD R11, R11, 0x1 ;  /* 0x000000010b0b7836 */ /* 0x000fc60000000000 */
[----:B------:R-:W1:Y:S01]  /*2e00*/  LDS.128 R4, [R4+0x160] ;  /* 0x0001600004047984 */ /* 0x000e620000000c00 */
[----:B------:R-:W-:Y:S02]  /*2e10*/  PRMT R0, RZ, 0x654, R0 ;  /* 0x00000654ff007816 */ /* 0x000fe40000000000 */
[C---:B------:R-:W-:Y:S01]  /*2e20*/  ISETP.NE.AND P1, PT, R11.reuse, 0x2, PT ;  /* 0x000000020b00780c */ /* 0x040fe20003f25270 */
[----:B------:R-:W-:Y:S01]  /*2e30*/  @!PT LDS RZ, [RZ] ;  /* 0x00000000fffff984 */ /* 0x000fe20000000800 */
[----:B------:R-:W-:Y:S01]  /*2e40*/  @!PT LDS RZ, [RZ] ;  /* 0x00000000fffff984 */ /* 0x000fe20000000800 */
[----:B------:R-:W-:Y:S01]  /*2e50*/  @!PT LDS RZ, [RZ] ;  /* 0x00000000fffff984 */ /* 0x000fe20000000800 */
[----:B------:R-:W-:Y:S01]  /*2e60*/  @!PT LDS RZ, [RZ] ;  /* 0x00000000fffff984 */ /* 0x000fe20000000800 */
[----:B------:R2:W-:Y:S06]  /*2e70*/  MEMBAR.ALL.CTA ;  /* 0x0000000000007992 */ /* 0x0005ec0000008000 */
[----:B--2---:R-:W2:Y:S01]  /*2e80*/  FENCE.VIEW.ASYNC.S ;  /* 0x00000000000073c6 */ /* 0x004ea20000000000 */
[----:B------:R-:W-:Y:S01]  /*2e90*/  SEL R11, R11, RZ, P1 ;  /* 0x000000ff0b0b7207 */ /* 0x000fe20000800000 */
[----:B--2---:R2:W-:Y:S01]  /*2ea0*/  SYNCS.ARRIVE.TRANS64.RED.A1T0 RZ, [R0+URZ], RZ ;  /* 0x000000ff00ff79a7 */ /* 0x0045e200081004ff */
[----:B-1----:R-:W-:-:S02]  /*2eb0*/  LOP3.LUT P3, RZ, R6, 0x1, RZ, 0xc0, !PT ;  /* 0x0000000106ff7812 */ /* 0x002fc4000786c0ff */
[----:B------:R-:W-:-:S04]  /*2ec0*/  SEL R4, RZ, 0x1, P1 ;  /* 0x00000001ff047807 */ /* 0x000fc80000800000 */
[----:B------:R-:W-:Y:S02]  /*2ed0*/  LOP3.LUT R9, R9, R4, RZ, 0x3c, !PT ;  /* 0x0000000409097212 */ /* 0x000fe400078e3cff */
[----:B--2---:R-:W-:-:S04]  /*2ee0*/  SEL R0, RZ, 0x1, P0 ;  /* 0x00000001ff007807 */ /* 0x004fc80000000000 */
[----:B------:R-:W-:Y:S01]  /*2ef0*/  LOP3.LUT R8, R8, R0, RZ, 0x3c, !PT ;  /* 0x0000000008087212 */ /* 0x000fe200078e3cff */
[----:B------:R-:W-:Y:S06]  /*2f00*/  @P3 BRA `(.L_x_55) ;  /* 0xfffffffc002c3947 */ /* 0x000fec000383ffff */
[----:B------:R-:W-:Y:S01]  /*2f10*/  ULEA UR5, UR6, UR37, 0x3 ;  /* 0x0000002506057291 */ /* 0x000fe2000f8e18ff */
[----:B------:R-:W-:-:S08]  /*2f20*/  SHF.L.U32 R2, R12, 0x1f, RZ ;  /* 0x0000001f0c027819 */ /* 0x000fd000000006ff */
[----:B------:R-:W1:Y:S02]  /*2f30*/  SYNCS.PHASECHK.TRANS64 P0, [UR5+0xe0], R2 ;  /* 0x0000e002ff0075a7 */ /* 0x000e640008001005 */
[----:B-1----:R-:W-:Y:S05]  /*2f40*/  @P0 BRA `(.L_x_56) ;  /* 0x0000000000080947 */ /* 0x002fea0003800000 */
[----:B------:R-:W1:Y:S02]  /*2f50*/  SYNCS.PHASECHK.TRANS64.TRYWAIT P0, [UR5+0xe0], R2 ;  /* 0x0000e002ff0075a7 */ /* 0x000e640008001105 */
[----:B-1----:R-:W-:Y:S05]  /*2f60*/  @!P0 BRA `(.L_x_57) ;  /* 0x0000006c002c8947 */ /* 0x002fea0003800000 */
.L_x_56:
[----:B------:R-:W-:-:S04]  /*2f70*/  UIADD3 UR4, UPT, UPT, UR6, 0x1, URZ ;  /* 0x0000000106047890 */ /* 0x000fc8000fffe0ff */
[----:B------:R-:W-:-:S04]  /*2f80*/  UISETP.NE.AND UP0, UPT, UR4, 0x2, UPT ;  /* 0x000000020400788c */ /* 0x000fc8000bf05270 */
[----:B------:R-:W-:Y:S02]  /*2f90*/  USEL UR7, URZ, 0x1, UP0 ;  /* 0x00000001ff077887 */ /* 0x000fe40008000000 */
[----:B------:R-:W-:-:S04]  /*2fa0*/  USEL UR4, UR4, URZ, UP0 ;  /* 0x000000ff04047287 */ /* 0x000fc80008000000 */
[----:B------:R-:W-:Y:S01]  /*2fb0*/  ULEA UR4, UR4, UR37, 0x3 ;  /* 0x0000002504047291 */ /* 0x000fe2000f8e18ff */
[----:B-1----:R-:W-:-:S04]  /*2fc0*/  LOP3.LUT R2, R12, UR7, RZ, 0x3c, !PT ;  /* 0x000000070c027c12 */ /* 0x002fc8000f8e3cff */
[----:B------:R-:W-:-:S04]  /*2fd0*/  SHF.L.U32 R0, R2, 0x1f, RZ ;  /* 0x0000001f02007819 */ /* 0x000fc800000006ff */
[----:B------:R-:W1:Y:S02]  /*2fe0*/  SYNCS.PHASECHK.TRANS64 P0, [UR4+0xe0], R0 ;  /* 0x0000e000ff0075a7 */ /* 0x000e640008001004 */
[----:B-1----:R-:W-:Y:S05]  /*2ff0*/  @P0 EXIT ;  /* 0x000000000000094d */ /* 0x002fea0003800000 */
[----:B------:R-:W-:Y:S02]  /*3000*/  SHF.L.U32 R2, R2, 0x1f, RZ ;  /* 0x0000001f02027819 */ /* 0x000fe400000006ff */
[----:B------:R-:W-:-:S07]  /*3010*/  MOV R0, UR4 ;  /* 0x0000000400007c02 */ /* 0x000fce0008000f00 */
.L_x_58:
[----:B-1----:R1:W2:Y:S02]  /*3020*/  SYNCS.PHASECHK.TRANS64.TRYWAIT P0, [R0+URZ+0xe0], R2 ;  /* 0x0000e002000075a7 */ /* 0x0022a400080011ff */
[----:B--2---:R-:W-:Y:S05]  /*3030*/  @!P0 NANOSLEEP.SYNCS 0x989680 ;  /* 0x009896800000895d */ /* 0x004fea0003900000 */
[----:B------:R-:W2:Y:S02]  /*3040*/  @!P0 SYNCS.PHASECHK.TRANS64 P0, [R0+URZ+0xe0], R2 ;  /* 0x0000e002000085a7 */ /* 0x000ea400080010ff */
[----:B--2---:R-:W-:Y:S05]  /*3050*/  @P0 EXIT ;  /* 0x000000000000094d */ /* 0x004fea0003800000 */
[----:B------:R-:W-:Y:S05]  /*3060*/  BRA `(.L_x_58) ;  /* 0xfffffffc00ec7947 */ /* 0x000fea000383ffff */
.L_x_51:
[----:B------:R-:W-:Y:S05]  /*3070*/  BRA.U UP4, `(.L_x_59) ;  /* 0x0000001104d87547 */ /* 0x000fea000b800000 */
[----:B------:R-:W-:Y:S01]  /*3080*/  UMOV UR6, 0x40 ;  /* 0x0000004000067882 */ /* 0x000fe20000000000 */
[----:B------:R-:W-:Y:S01]  /*3090*/  NOP ;  /* 0x0000000000007918 */ /* 0x000fe20000000000 */
[----:B------:R-:W-:Y:S01]  /*30a0*/  ULEA UR6, UR37, UR6, 0x18 ;  /* 0x0000000625067291 */ /* 0x000fe2000f8ec0ff */
[----:B------:R-:W-:Y:S02]  /*30b0*/  UMOV UR7, 0x400 ;  /* 0x0000040000077882 */ /* 0x000fe40000000000 */
[----:B------:R-:W-:-:S06]  /*30c0*/  ULEA UR37, UR37, UR7, 0x18 ;  /* 0x0000000725257291 */ /* 0x000fcc000f8ec0ff */
[----:B------:R-:W1:Y:S02]  /*30d0*/  LDS.U8 R2, [UR6+0x1c] ;  /* 0x00001c06ff027984 */ /* 0x000e640008000000 */
[----:B-1----:R-:W-:-:S13]  /*30e0*/  ISETP.NE.AND P0, PT, R2, RZ, PT ;  /* 0x000000ff0200720c */ /* 0x002fda0003f05270 */
[----:B------:R-:W-:Y:S05]  /*30f0*/  @P0 BRA `(.L_x_60) ;  /* 0x0000000400080947 */ /* 0x000fea0003800000 */
[----:B------:R-:W-:Y:S02]  /*3100*/  UISETP.NE.U32.AND UP0, UPT, UR5, 0x1, UPT ;  /* 0x000000010500788c */ /* 0x000fe4000bf05070 */
[----:B------:R-:W-:-:S07]  /*3110*/  UIADD3 UR8, UPT, UPT, UR6, 0x8, URZ ;  /* 0x0000000806087890 */ /* 0x000fce000fffe0ff */
[----:B------:R-:W-:Y:S05]  /*3120*/  BRA.U !UP0, `(.L_x_61) ;  /* 0x00000001089c7547 */ /* 0x000fea000b800000 */
[----:B------:R-:W-:Y:S01]  /*3130*/  ELECT P0, URZ, PT ;  /* 0x0000000000ff782f */ /* 0x000fe20003800000 */
[----:B------:R-:W-:-:S12]  /*3140*/  BSSY B0, `(.L_x_61) ;  /* 0x0000025000007945 */ /* 0x000fd80003800000 */
[----:B------:R-:W-:Y:S05]  /*3150*/  @!P0 BRA `(.L_x_62) ;  /* 0x00000000008c8947 */ /* 0x000fea0003800000 */
[----:B------:R-:W-:-:S05]  /*3160*/  UMOV UR7, 0x10 ;  /* 0x0000001000077882 */ /* 0x000fca0000000000 */
[----:B------:R-:W-:Y:S04]  /*3170*/  DEPBAR.LE SB1, 0x36 ;  /* 0x00009d800000791a */ /* 0x000fe80000000000 */
[----:B------:R-:W1:Y:S02]  /*3180*/  UTCATOMSWS.2CTA.FIND_AND_SET.ALIGN UP1, UR7, UR7 ;  /* 0x00000007000775e3 */ /* 0x000e640008220800 */
[----:B-1----:R-:W-:Y:S01]  /*3190*/  MOV R10, UR7 ;  /* 0x00000007000a7c02 */ /* 0x002fe20008000f00 */
[----:B------:R-:W-:Y:S06]  /*31a0*/  BRA.U UP1, `(.L_x_63) ;  /* 0x0000000101187547 */ /* 0x000fec000b800000 */
.L_x_64:
[----:B------:R-:W-:Y:S05]  /*31b0*/  NANOSLEEP 0x64 ;  /* 0x000000640000795d */ /* 0x000fea0003800000 */
[----:B------:R-:W-:-:S05]  /*31c0*/  UMOV UR7, 0x10 ;  /* 0x0000001000077882 */ /* 0x000fca0000000000 */
[----:B------:R-:W-:Y:S04]  /*31d0*/  DEPBAR.LE SB1, 0x36 ;  /* 0x00009d800000791a */ /* 0x000fe80000000000 */
[----:B------:R-:W1:Y:S02]  /*31e0*/  UTCATOMSWS.2CTA.FIND_AND_SET.ALIGN UP1, UR7, UR7 ;  /* 0x00000007000775e3 */ /* 0x000e640008220800 */
[----:B-1----:R-:W-:Y:S01]  /*31f0*/  MOV R10, UR7 ;  /* 0x00000007000a7c02 */ /* 0x002fe20008000f00 */
[----:B------:R-:W-:Y:S05]  /*3200*/  BRA.U !UP1, `(.L_x_64) ;  /* 0xfffffffd09e87547 */ /* 0x000fea000b83ffff */
.L_x_63:
[----:B------:R-:W1:Y:S01]  /*3210*/  LDS R5, [UR6+0x10] ;  /* 0x00001006ff057984 */ /* 0x000e620008000800 */
[----:B------:R-:W-:Y:S01]  /*3220*/  IMAD.U32 R3, RZ, RZ, UR37 ;  /* 0x00000025ff037e24 */ /* 0x000fe2000f8e00ff */
[----:B------:R-:W-:-:S03]  /*3230*/  MOV R2, UR4 ;  /* 0x0000000400027c02 */ /* 0x000fc60008000f00 */
[----:B------:R-:W-:Y:S01]  /*3240*/  VIADD R3, R3, 0x180 ;  /* 0x0000018003037836 */ /* 0x000fe20000000000 */
[----:B-1----:R-:W-:-:S04]  /*3250*/  SHF.L.U32 R5, R5, 0x1f, RZ ;  /* 0x0000001f05057819 */ /* 0x002fc800000006ff */
[----:B------:R-:W1:Y:S02]  /*3260*/  SYNCS.PHASECHK.TRANS64.TRYWAIT P0, [UR6+0x8], R5 ;  /* 0x00000805ff0075a7 */ /* 0x000e640008001106 */
[----:B-1----:R-:W-:Y:S05]  /*3270*/  @P0 BRA `(.L_x_65) ;  /* 0x0000000000080947 */ /* 0x002fea0003800000 */
[----:B------:R-:W1:Y:S02]  /*3280*/  SYNCS.PHASECHK.TRANS64.TRYWAIT P0, [UR6+0x8], R5 ;  /* 0x00000805ff0075a7 */ /* 0x000e640008001106 */
[----:B-1----:R-:W-:Y:S05]  /*3290*/  @!P0 BRA `(.L_x_66) ;  /* 0x0000006800788947 */ /* 0x002fea0003800000 */
.L_x_65:
[----:B-1----:R-:W-:Y:S01]  /*32a0*/  HFMA2 R4, -RZ, RZ, 0, 5.9604644775390625e-08 ;  /* 0x00000001ff047431 */ /* 0x002fe200000001ff */
[----:B------:R-:W-:Y:S01]  /*32b0*/  UPRMT UR7, UR4, 0x654, UR8 ;  /* 0x0000065404077896 */ /* 0x000fe20008000008 */
[----:B------:R-:W-:Y:S01]  /*32c0*/  IMAD.MOV.U32 R7, RZ, RZ, 0xffff ;  /* 0x0000ffffff077424 */ /* 0x000fe200078e00ff */
[----:B------:R-:W-:Y:S01]  /*32d0*/  PRMT R2, R2, 0x654, R3 ;  /* 0x0000065402027816 */ /* 0x000fe20000000003 */
[----:B------:R-:W-:Y:S02]  /*32e0*/  IMAD.MOV.U32 R5, RZ, RZ, 0x4 ;  /* 0x00000004ff057424 */ /* 0x000fe400078e00ff */
[----:B------:R-:W-:Y:S01]  /*32f0*/  IMAD.SHL.U32 R9, R10, 0x20, RZ ;  /* 0x000000200a097824 */ /* 0x000fe200078e00ff */
[----:B------:R-:W-:Y:S02]  /*3300*/  MOV R3, UR7 ;  /* 0x0000000700037c02 */ /* 0x000fe40008000f00 */
[-C--:B------:R-:W-:Y:S01]  /*3310*/  SHF.L.U32 R7, R7, R10.reuse, RZ ;  /* 0x0000000a07077219 */ /* 0x080fe200000006ff */
[----:B------:R1:W-:Y:S01]  /*3320*/  SYNCS.ARRIVE.TRANS64.RED RZ, [UR7], R5 ;  /* 0x00000005ffff79a7 */ /* 0x0003e20008000407 */
[----:B------:R-:W-:Y:S01]  /*3330*/  SHF.L.U32 R6, R4, R10, RZ ;  /* 0x0000000a04067219 */ /* 0x000fe200000006ff */
[----:B------:R1:W-:Y:S04]  /*3340*/  STS [UR37+0x180], R9 ;  /* 0x00018009ff007988 */ /* 0x0003e80008000825 */
[----:B------:R1:W-:Y:S04]  /*3350*/  STAS [R2.64], R10 ;  /* 0x0000000a02007dbd */ /* 0x0003e8000c0008ff */
[----:B------:R1:W-:Y:S04]  /*3360*/  ATOMS.OR RZ, [UR6+0x14], R7 ;  /* 0x00001407ffff798c */ /* 0x0003e8000b000006 */
[----:B------:R1:W-:Y:S04]  /*3370*/  ATOMS.OR RZ, [UR6+0x18], R6 ;  /* 0x00001806ffff798c */ /* 0x0003e8000b000006 */
[----:B------:R1:W-:Y:S02]  /*3380*/  ATOMS.XOR RZ, [UR6+0x10], R4 ;  /* 0x00001004ffff798c */ /* 0x0003e4000b800006 */
.L_x_62:
[----:B------:R-:W-:Y:S05]  /*3390*/  BSYNC B0 ;  /* 0x0000000000007941 */ /* 0x000fea0003800000 */
.L_x_61:
[----:B------:R-:W-:Y:S05]  /*33a0*/  BRA.U UP0, `(.L_x_67) ;  /* 0x00000001006c7547 */ /* 0x000fea000b800000 */
[----:B------:R-:W-:-:S03]  /*33b0*/  UMOV UR7, 0xffffffff ;  /* 0xffffffff00077882 */ /* 0x000fc60000000000 */
[----:B------:R-:W-:Y:S05]  /*33c0*/  BRA.DIV UR7, `(.L_x_68) ;  /* 0x0000006a07447947 */ /* 0x000fea000b800000 */
[----:B------:R-:W-:-:S13]  /*33d0*/  ELECT P6, URZ, PT ;  /* 0x0000000000ff782f */ /* 0x000fda00038c0000 */
.L_x_178:
[----:B------:R-:W-:Y:S05]  /*33e0*/  @!P6 BRA `(.L_x_67) ;  /* 0x00000000005ce947 */ /* 0x000fea0003800000 */
[----:B-1----:R-:W1:Y:S02]  /*33f0*/  LDS R3, [UR6+0x10] ;  /* 0x00001006ff037984 */ /* 0x002e640008000800 */
[----:B-1----:R-:W-:-:S04]  /*3400*/  SHF.L.U32 R3, R3, 0x1f, RZ ;  /* 0x0000001f03037819 */ /* 0x002fc800000006ff */
[----:B------:R-:W1:Y:S02]  /*3410*/  SYNCS.PHASECHK.TRANS64.TRYWAIT P0, [UR6+0x8], R3 ;  /* 0x00000803ff0075a7 */ /* 0x000e640008001106 */
[----:B-1----:R-:W-:Y:S05]  /*3420*/  @P0 BRA `(.L_x_69) ;  /* 0x0000000000080947 */ /* 0x002fea0003800000 */
[----:B------:R-:W1:Y:S02]  /*3430*/  SYNCS.PHASECHK.TRANS64.TRYWAIT P0, [UR6+0x8], R3 ;  /* 0x00000803ff0075a7 */ /* 0x000e640008001106 */
[----:B-1----:R-:W-:Y:S05]  /*3440*/  @!P0 BRA `(.L_x_70) ;  /* 0x0000006800448947 */ /* 0x002fea0003800000 */
.L_x_69:
[----:B------:R-:W2:Y:S01]  /*3450*/  LDS R5, [UR37+0x180] ;  /* 0x00018025ff057984 */ /* 0x000ea20008000800 */
[----:B-1----:R-:W-:Y:S02]  /*3460*/  HFMA2 R2, -RZ, RZ, 0, 5.9604644775390625e-08 ;  /* 0x00000001ff027431 */ /* 0x002fe400000001ff */
[----:B------:R-:W-:Y:S01]  /*3470*/  IMAD.MOV.U32 R3, RZ, RZ, 0xffff ;  /* 0x0000ffffff037424 */ /* 0x000fe200078e00ff */
[----:B------:R-:W-:Y:S01]  /*3480*/  UPRMT UR7, UR4, 0x654, UR8 ;  /* 0x0000065404077896 */ /* 0x000fe20008000008 */
[----:B--2---:R-:W-:-:S03]  /*3490*/  IMAD.SHL.U32 R4, R5, 0x20, RZ ;  /* 0x0000002005047824 */ /* 0x004fc600078e00ff */
[-C--:B------:R-:W-:Y:S02]  /*34a0*/  SHF.L.U32 R3, R3, R5.reuse, RZ ;  /* 0x0000000503037219 */ /* 0x080fe400000006ff */
[----:B------:R-:W-:Y:S01]  /*34b0*/  SHF.L.U32 R5, R2, R5, RZ ;  /* 0x0000000502057219 */ /* 0x000fe200000006ff */
[----:B------:R2:W-:Y:S04]  /*34c0*/  STS [UR37+0x180], R4 ;  /* 0x00018004ff007988 */ /* 0x0005e80008000825 */
[----:B------:R2:W-:Y:S04]  /*34d0*/  ATOMS.OR RZ, [UR6+0x14], R3 ;  /* 0x00001403ffff798c */ /* 0x0005e8000b000006 */
[----:B------:R2:W-:Y:S01]  /*34e0*/  ATOMS.OR RZ, [UR6+0x18], R5 ;  /* 0x00001805ffff798c */ /* 0x0005e2000b000006 */
[----:B------:R-:W-:Y:S03]  /*34f0*/  SYNCS.ARRIVE.TRANS64.RED.A1T0 RZ, [UR7], RZ ;  /* 0x000000ffffff79a7 */ /* 0x000fe60008100407 */
[----:B------:R2:W-:Y:S01]  /*3500*/  ATOMS.XOR RZ, [UR6+0x10], R2 ;  /* 0x00001002ffff798c */ /* 0x0005e2000b800006 */
[----:B------:R-:W-:Y:S05]  /*3510*/  BRA `(.L_x_67) ;  /* 0x0000000000107947 */ /* 0x000fea0003800000 */
.L_x_60:
[----:B------:R-:W-:-:S05]  /*3520*/  MOV R2, 0xffffffff ;  /* 0xffffffff00027802 */ /* 0x000fca0000000f00 */
[----:B------:R1:W-:Y:S02]  /*3530*/  STS [UR37+0x180], R2 ;  /* 0x00018002ff007988 */ /* 0x0003e40008000825 */
[----:B-1----:R-:W-:Y:S02]  /*3540*/  MOV R2, 0x3560 ;  /* 0x0000356000027802 */ /* 0x002fe40000000f00 */
[----:B-----5:R-:W-:Y:S05]  /*3550*/  CALL.REL.NOINC `($__internal_1_$__cuda_sm10x_tcgen05_guardrail_trap_phase_invalid_during_alloc) ;  /* 0x0000007000187944 */ /* 0x020fea0003c00000 */
.L_x_67:
[----:B------:R-:W-:Y:S05]  /*3560*/  WARPSYNC.ALL ;  /* 0x0000000000007948 */ /* 0x000fea0003800000 */
[----:B------:R-:W3:Y:S01]  /*3570*/  S2UR UR7, SR_CgaCtaId ;  /* 0x00000000000779c3 */ /* 0x000ee20000008800 */
[----:B------:R-:W-:Y:S01]  /*3580*/  UMOV UR6, 0x400 ;  /* 0x0000040000067882 */ /* 0x000fe20000000000 */
[----:B------:R-:W-:-:S06]  /*3590*/  NOP ;  /* 0x0000000000007918 */ /* 0x000fcc0000000000 */
[----:B------:R-:W-:Y:S06]  /*35a0*/  BAR.ARV 0x6, 0xa0 ;  /* 0x0182800000007b1d */ /* 0x000fec0000002000 */
[----:B------:R-:W4:Y:S01]  /*35b0*/  LDCU UR8, c[0x0][0x38c] ;  /* 0x00007180ff0877ac */ /* 0x000f220008000800 */
[----:B------:R-:W-:Y:S01]  /*35c0*/  LOP3.LUT R0, R0, 0xffff, RZ, 0xc0, !PT ;  /* 0x0000ffff00007812 */ /* 0x000fe200078ec0ff */
[----:B-1----:R-:W-:Y:S01]  /*35d0*/  IMAD.MOV.U32 R9, RZ, RZ, 0x1 ;  /* 0x00000001ff097424 */ /* 0x002fe200078e00ff */
[----:B------:R-:W-:Y:S01]  /*35e0*/  LOP3.LUT R8, R8, 0xffff, RZ, 0xc0, !PT ;  /* 0x0000ffff08087812 */ /* 0x000fe200078ec0ff */
[----:B------:R-:W-:Y:S01]  /*35f0*/  UMOV UR19, URZ ;  /* 0x000000ff00137c82 */ /* 0x000fe20008000000 */
[----:B------:R-:W-:Y:S01]  /*3600*/  R2UR UR11, R0 ;  /* 0x00000000000b72ca */ /* 0x000fe200000e0000 */
[----:B------:R-:W-:Y:S01]  /*3610*/  UMOV UR18, URZ ;  /* 0x000000ff00127c82 */ /* 0x000fe20008000000 */
[----:B------:R-:W-:Y:S01]  /*3620*/  R2UR UR12, R8 ;  /* 0x00000000080c72ca */ /* 0x000fe200000e0000 */
[----:B------:R-:W-:Y:S01]  /*3630*/  IMAD.MOV.U32 R8, RZ, RZ, RZ ;  /* 0x000000ffff087224 */ /* 0x000fe200078e00ff */
[----:B------:R-:W-:Y:S01]  /*3640*/  UMOV UR17, URZ ;  /* 0x000000ff00117c82 */ /* 0x000fe20008000000 */
[----:B---3--:R-:W-:-:S02]  /*3650*/  ULEA UR7, UR7, UR6, 0x18 ;  /* 0x0000000607077291 */ /* 0x008fc4000f8ec0ff */
[----:B------:R-:W-:Y:S02]  /*3660*/  UISETP.NE.AND UP2, UPT, UR5, URZ, UPT ;  /* 0x000000ff0500728c */ /* 0x000fe4000bf45270 */
[----:B------:R-:W-:Y:S02]  /*3670*/  UIADD3 UR13, UPT, UPT, UR7, 0x8400, URZ ;  /* 0x00008400070d7890 */ /* 0x000fe4000fffe0ff */
[----:B------:R-:W-:Y:S02]  /*3680*/  UIADD3 UR14, UPT, UPT, UR7, 0x28400, URZ ;  /* 0x00028400070e7890 */ /* 0x000fe4000fffe0ff */
[----:B----4-:R-:W-:Y:S01]  /*3690*/  UIADD3 UR8, UPT, UPT, UR8, 0x3f, URZ ;  /* 0x0000003f08087890 */ /* 0x010fe2000fffe0ff */
[----:B--2---:R-:W1:Y:S01]  /*36a0*/  LDS R2, [UR7+0x180] ;  /* 0x00018007ff027984 */ /* 0x004e620008000800 */
[----:B------:R-:W-:Y:S02]  /*36b0*/  USHF.R.U32.HI UR13, URZ, 0x4, UR13 ;  /* 0x00000004ff0d7899 */ /* 0x000fe4000801160d */
[----:B------:R-:W-:-:S02]  /*36c0*/  USHF.R.S32.HI UR6, URZ, 0x1f, UR8 ;  /* 0x0000001fff067899 */ /* 0x000fc40008011408 */
[----:B------:R-:W-:Y:S02]  /*36d0*/  USHF.R.U32.HI UR14, URZ, 0x4, UR14 ;  /* 0x00000004ff0e7899 */ /* 0x000fe4000801160e */
[----:B------:R-:W-:Y:S02]  /*36e0*/  ULEA.HI UR6, UR6, UR8, URZ, 0x6 ;  /* 0x0000000806067291 */ /* 0x000fe4000f8f30ff */
[----:B------:R-:W-:Y:S02]  /*36f0*/  ULOP3.LUT UR13, UR13, 0x3fff, URZ, 0xc0, !UPT ;  /* 0x00003fff0d0d7892 */ /* 0x000fe4000f8ec0ff */
[----:B------:R-:W-:Y:S02]  /*3700*/  USHF.R.S32.HI UR6, URZ, 0x6, UR6 ;  /* 0x00000006ff067899 */ /* 0x000fe40008011406 */
[----:B------:R-:W-:Y:S02]  /*3710*/  ULOP3.LUT UR14, UR14, 0x3fff, URZ, 0xc0, !UPT ;  /* 0x00003fff0e0e7892 */ /* 0x000fe4000f8ec0ff */
[----:B------:R-:W-:Y:S01]  /*3720*/  UISETP.LT.AND UP0, UPT, UR6, 0x1, UPT ;  /* 0x000000010600788c */ /* 0x000fe2000bf01270 */
[----:B------:R-:W-:Y:S01]  /*3730*/  UMOV UR28, 0x0 ;  /* 0x00000000001c7882 */ /* 0x000fe20000000000 */
[----:B------:R-:W-:Y:S01]  /*3740*/  UMOV UR29, 0x10200010 ;  /* 0x10200010001d7882 */ /* 0x000fe20000000000 */
[----:B------:R-:W-:-:S02]  /*3750*/  ULOP3.LUT UR13, UR13, 0x10000, URZ, 0xfc, !UPT ;  /* 0x000100000d0d7892 */ /* 0x000fc4000f8efcff */
[----:B------:R-:W-:Y:S02]  /*3760*/  ULOP3.LUT UR14, UR14, 0x10000, URZ, 0xfc, !UPT ;  /* 0x000100000e0e7892 */ /* 0x000fe4000f8efcff */
[----:B------:R-:W-:Y:S01]  /*3770*/  USEL UR20, UR6, 0x1, !UP0 ;  /* 0x0000000106147887 */ /* 0x000fe2000c000000 */
[----:B------:R-:W-:Y:S01]  /*3780*/  UMOV UR26, 0x0 ;  /* 0x00000000001a7882 */ /* 0x000fe20000000000 */
[----:B------:R-:W-:Y:S01]  /*3790*/  UMOV UR27, 0x10200010 ;  /* 0x10200010001b7882 */ /* 0x000fe20000000000 */
[----:B------:R-:W-:Y:S01]  /*37a0*/  UMOV UR24, 0x0 ;  /* 0x0000000000187882 */ /* 0x000fe20000000000 */
[----:B------:R-:W-:Y:S01]  /*37b0*/  UMOV UR25, 0x10200010 ;  /* 0x1020001000197882 */ /* 0x000fe20000000000 */
[----:B------:R-:W-:Y:S01]  /*37c0*/  UMOV UR22, 0x0 ;  /* 0x0000000000167882 */ /* 0x000fe20000000000 */
[----:B------:R-:W-:Y:S01]  /*37d0*/  UMOV UR23, 0x10200010 ;  /* 0x1020001000177882 */ /* 0x000fe20000000000 */
[----:B-1----:R-:W-:Y:S02]  /*37e0*/  R2UR UR21, R2 ;  /* 0x00000000021572ca */ /* 0x002fe400000e0000 */
[----:B------:R-:W-:-:S13]  /*37f0*/  CS2R R2, SRZ ;  /* 0x0000000000027805 */ /* 0x000fda000001ff00 */
.L_x_78:
[C---:B------:R-:W-:Y:S02]  /*3800*/  LEA R0, R8.reuse, UR7, 0x3 ;  /* 0x0000000708007c11 */ /* 0x040fe4000f8e18ff */
[----:B------:R-:W-:Y:S02]  /*3810*/  SHF.L.U32 R4, R3, 0x1f, RZ ;  /* 0x0000001f03047819 */ /* 0x000fe400000006ff */
[----:B------:R-:W-:Y:S02]  /*3820*/  LEA R5, R8, UR7, 0x4 ;  /* 0x0000000708057c11 */ /* 0x000fe4000f8e20ff */
[----:B------:R-:W1:Y:S02]  /*3830*/  SYNCS.PHASECHK.TRANS64.TRYWAIT P0, [R0+URZ+0xd0], R4 ;  /* 0x0000d004000075a7 */ /* 0x000e6400080011ff */
[----:B-1-34-:R-:W-:Y:S05]  /*3840*/  @!P0 BRA `(.L_x_71) ;  /* 0x00000064005c8947 */ /* 0x01afea0003800000 */
.L_x_179:
[----:B-1----:R-:W1:Y:S01]  /*3850*/  LDS.128 R4, [R5+0x160] ;  /* 0x0001600005047984 */ /* 0x002e620000000c00 */
[----:B------:R-:W-:Y:S02]  /*3860*/  VIADD R0, R0, 0xe0 ;  /* 0x000000e000007836 */ /* 0x000fe40000000000 */
[----:B------:R-:W-:Y:S01]  /*3870*/  VIADD R8, R8, 0x1 ;  /* 0x0000000108087836 */ /* 0x000fe20000000000 */
[----:B------:R-:W-:Y:S01]  /*3880*/  @!PT LDS RZ, [RZ] ;  /* 0x00000000fffff984 */ /* 0x000fe20000000800 */
[----:B------:R-:W-:Y:S01]  /*3890*/  @!PT LDS RZ, [RZ] ;  /* 0x00000000fffff984 */ /* 0x000fe20000000800 */
[----:B------:R-:W-:Y:S01]  /*38a0*/  @!PT LDS RZ, [RZ] ;  /* 0x00000000fffff984 */ /* 0x000fe20000000800 */
[----:B------:R-:W-:Y:S01]  /*38b0*/  @!PT LDS RZ, [RZ] ;  /* 0x00000000fffff984 */ /* 0x000fe20000000800 */
[----:B------:R2:W-:Y:S06]  /*38c0*/  MEMBAR.ALL.CTA ;  /* 0x0000000000007992 */ /* 0x0005ec0000008000 */
[----:B--2---:R-:W2:Y:S01]  /*38d0*/  FENCE.VIEW.ASYNC.S ;  /* 0x00000000000073c6 */ /* 0x004ea20000000000 */
[----:B------:R-:W-:-:S04]  /*38e0*/  PRMT R0, RZ, 0x654, R0 ;  /* 0x00000654ff007816 */ /* 0x000fc80000000000 */
[----:B--2---:R2:W-:Y:S01]  /*38f0*/  SYNCS.ARRIVE.TRANS64.RED.A1T0 RZ, [R0+URZ], RZ ;  /* 0x000000ff00ff79a7 */ /* 0x0045e200081004ff */
[----:B-1----:R-:W-:Y:S01]  /*3900*/  LOP3.LUT P1, RZ, R6, 0x1, RZ, 0xc0, !PT ;  /* 0x0000000106ff7812 */ /* 0x002fe2000782c0ff */
[----:B--2---:R-:W-:-:S12]  /*3910*/  BRA.U UP2, `(.L_x_72) ;  /* 0x0000000502087547 */ /* 0x004fd8000b800000 */
[----:B------:R-:W1:Y:S01]  /*3920*/  LDCU UR8, c[0x0][0x38c] ;  /* 0x00007180ff0877ac */ /* 0x000e620008000800 */
[----:B------:R-:W-:Y:S02]  /*3930*/  PLOP3.LUT P2, PT, PT, PT, PT, 0x80, 0x8 ;  /* 0x000000000008781c */ /* 0x000fe40003f4f070 */
[----:B------:R-:W-:Y:S01]  /*3940*/  SHF.L.U32 R4, R9, 0x1f, RZ ;  /* 0x0000001f09047819 */ /* 0x000fe200000006ff */
[----:B------:R-:W-:Y:S02]  /*3950*/  ULEA UR9, UR19, UR7, 0x3 ;  /* 0x0000000713097291 */ /* 0x000fe4000f8e18ff */
[----:B------:R-:W-:Y:S02]  /*3960*/  ULEA UR10, UR19, UR21, 0x7 ;  /* 0x00000015130a7291 */ /* 0x000fe4000f8e38ff */
[----:B-1----:R-:W-:-:S06]  /*3970*/  UISETP.GE.AND UP0, UPT, UR8, 0x1, UPT ;  /* 0x000000010800788c */ /* 0x002fcc000bf06270 */
[----:B------:R-:W-:-:S05]  /*3980*/  PLOP3.LUT P0, PT, PT, PT, UP0, 0x80, 0x8 ;  /* 0x000000000008781c */ /* 0x000fca0003f0f008 */
[----:B------:R-:W-:-:S08]  /*3990*/  @UP0 ULEA UR8, UR18, UR7, 0x3 ;  /* 0x0000000712080291 */ /* 0x000fd0000f8e18ff */
[----:B------:R-:W-:-:S04]  /*39a0*/  @P0 SHF.L.U32 R0, R2, 0x1f, RZ ;  /* 0x0000001f02000819 */ /* 0x000fc800000006ff */
[----:B------:R1:W2:Y:S01]  /*39b0*/  @P0 SYNCS.PHASECHK.TRANS64.TRYWAIT P2, [UR8], R0 ;  /* 0x00000000ff0005a7 */ /* 0x0002a20008041108 */
[----:B------:R-:W3:Y:S02]  /*39c0*/  SYNCS.PHASECHK.TRANS64.TRYWAIT P0, [UR9+0x110], R4 ;  /* 0x00011004ff0075a7 */ /* 0x000ee40008001109 */
[----:B-123--:R-:W-:Y:S05]  /*39d0*/  @!P0 BRA `(.L_x_73) ;  /* 0x00000064000c8947 */ /* 0x00efea0003800000 */
.L_x_181:
[----:B------:R-:W-:Y:S01]  /*39e0*/  UMOV UR16, UR17 ;  /* 0x0000001100107c82 */ /* 0x000fe20008000000 */
[----:B------:R-:W-:Y:S05]  /*39f0*/  BRA.U !UP0, `(.L_x_74) ;  /* 0x0000000108c07547 */ /* 0x000fea000b800000 */
[----:B------:R-:W-:Y:S02]  /*3a00*/  UIADD3 UR16, UPT, UPT, UR20, UR17, URZ ;  /* 0x0000001114107290 */ /* 0x000fe4000fffe0ff */
[----:B------:R-:W-:Y:S01]  /*3a10*/  UPLOP3.LUT UP3, UPT, UPT, UPT, UPT, 0x40, 0x4 ;  /* 0x000000000004789c */ /* 0x000fe20003f6e870 */
[----:B------:R-:W-:Y:S01]  /*3a20*/  UMOV UR15, UR6 ;  /* 0x00000006000f7c82 */ /* 0x000fe20008000000 */
[----:B------:R-:W-:-:S09]  /*3a30*/  UMOV UR46, UR18 ;  /* 0x00000012002e7c82 */ /* 0x000fd20008000000 */
.L_x_77:
[----:B--2---:R-:W-:Y:S01]  /*3a40*/  ULEA UR8, UR46, UR7, 0x3 ;  /* 0x000000072e087291 */ /* 0x004fe2000f8e18ff */
[----:B---3--:R-:W-:Y:S11]  /*3a50*/  @P2 BRA `(.L_x_75) ;  /* 0x00000000000c2947 */ /* 0x008ff60003800000 */
[----:B-1----:R-:W-:Y:S04]  /*3a60*/  SHF.L.U32 R4, R2, 0x1f, RZ ;  /* 0x0000001f02047819 */ /* 0x002fe800000006ff */
[----:B------:R-:W1:Y:S02]  /*3a70*/  SYNCS.PHASECHK.TRANS64.TRYWAIT P0, [UR8], R4 ;  /* 0x00000004ff0075a7 */ /* 0x000e640008001108 */
[----:B-1----:R-:W-:Y:S05]  /*3a80*/  @!P0 BRA `(.L_x_76) ;  /* 0x0000006000f88947 */ /* 0x002fea0003800000 */
.L_x_75:
[----:B------:R-:W-:Y:S01]  /*3a90*/  UISETP.NE.AND UP0, UPT, UR15, 0x1, UPT ;  /* 0x000000010f00788c */ /* 0x000fe2000bf05270 */
[----:B------:R-:W-:Y:S01]  /*3aa0*/  PLOP3.LUT P2, PT, PT, PT, PT, 0x80, 0x8 ;  /* 0x000000000008781c */ /* 0x000fe20003f4f070 */
[----:B------:R-:W-:Y:S02]  /*3ab0*/  UIADD3 UR18, UPT, UPT, UR46, 0x1, URZ ;  /* 0x000000012e127890 */ /* 0x000fe4000fffe0ff */
[----:B------:R-:W-:Y:S02]  /*3ac0*/  ULEA UR32, UR46, UR14, 0x9 ;  /* 0x0000000e2e207291 */ /* 0x000fe4000f8e48ff */
[----:B------:R-:W-:Y:S01]  /*3ad0*/  UISETP.NE.AND UP1, UPT, UR18, 0x8, UPT ;  /* 0x000000081200788c */ /* 0x000fe2000bf25270 */
[----:B------:R-:W-:Y:S01]  /*3ae0*/  PLOP3.LUT P0, PT, PT, PT, UP0, 0x80, 0x8 ;  /* 0x000000000008781c */ /* 0x000fe20003f0f008 */
[----:B------:R-:W-:Y:S02]  /*3af0*/  UIADD3 UR44, UPT, UPT, UR32, 0x2, URZ ;  /* 0x00000002202c7890 */ /* 0x000fe4000fffe0ff */
[----:B------:R-:W-:Y:S02]  /*3b00*/  USEL UR31, URZ, 0x1, UP1 ;  /* 0x00000001ff1f7887 */ /* 0x000fe40008800000 */
[----:B------:R-:W-:Y:S02]  /*3b10*/  USEL UR18, UR18, URZ, UP1 ;  /* 0x000000ff12127287 */ /* 0x000fe40008800000 */
[----:B------:R-:W-:Y:S02]  /*3b20*/  UIADD3 UR40, UPT, UPT, UR32, 0x4, URZ ;  /* 0x0000000420287890 */ /* 0x000fe4000fffe0ff */
[----:B------:R-:W-:Y:S01]  /*3b30*/  @UP0 ULEA UR30, UR18, UR7, 0x3 ;  /* 0x00000007121e0291 */ /* 0x000fe2000f8e18ff */
[----:B------:R-:W-:Y:S01]  /*3b40*/  LOP3.LUT R2, R2, UR31, RZ, 0x3c, !PT ;  /* 0x0000001f02027c12 */ /* 0x000fe2000f8e3cff */
[----:B------:R-:W-:Y:S02]  /*3b50*/  UIADD3 UR36, UPT, UPT, UR32, 0x6, URZ ;  /* 0x0000000620247890 */ /* 0x000fe4000fffe0ff */
[----:B------:R-:W-:Y:S01]  /*3b60*/  UIADD3 UR8, UPT, UPT, UR8, 0x40, URZ ;  /* 0x0000004008087890 */ /* 0x000fe2000fffe0ff */
[----:B-1----:R-:W-:Y:S01]  /*3b70*/  @P0 SHF.L.U32 R0, R2, 0x1f, RZ ;  /* 0x0000001f02000819 */ /* 0x002fe200000006ff */
[----:B------:R-:W-:Y:S02]  /*3b80*/  UIADD3 UR17, UPT, UPT, UR17, 0x1, URZ ;  /* 0x0000000111117890 */ /* 0x000fe4000fffe0ff */
[----:B------:R-:W-:Y:S01]  /*3b90*/  UIADD3 UR15, UPT, UPT, UR15, -0x1, URZ ;  /* 0xffffffff0f0f7890 */ /* 0x000fe2000fffe0ff */
[----:B------:R2:W3:Y:S01]  /*3ba0*/  @P0 SYNCS.PHASECHK.TRANS64.TRYWAIT P2, [UR30], R0 ;  /* 0x00000000ff0005a7 */ /* 0x0004e2000804111e */
[----:B------:R-:W-:Y:S02]  /*3bb0*/  ULEA UR30, UR46, UR13, 0xa ;  /* 0x0000000d2e1e7291 */ /* 0x000fe4000f8e50ff */
[----:B------:R-:W-:Y:S02]  /*3bc0*/  UISETP.NE.AND UP0, UPT, UR17, UR16, UPT ;  /* 0x000000101100728c */ /* 0x000fe4000bf05270 */
[----:B------:R-:W-:Y:S02]  /*3bd0*/  UIADD3 UR42, UPT, UPT, UR30, 0x2, URZ ;  /* 0x000000021e2a7890 */ /* 0x000fe4000fffe0ff */
[----:B------:R-:W-:Y:S02]  /*3be0*/  UIADD3 UR38, UPT, UPT, UR30, 0x4, URZ ;  /* 0x000000041e267890 */ /* 0x000fe4000fffe0ff */
[----:B------:R-:W-:Y:S01]  /*3bf0*/  UIADD3 UR34, UPT, UPT, UR30, 0x6, URZ ;  /* 0x000000061e227890 */ /* 0x000fe2000fffe0ff */
[----:B------:R-:W-:Y:S01]  /*3c00*/  UMOV UR33, 0x40004040 ;  /* 0x4000404000217882 */ /* 0x000fe20000000000 */
[----:B------:R-:W-:Y:S01]  /*3c10*/  UMOV UR31, 0x40004040 ;  /* 0x40004040001f7882 */ /* 0x000fe20000000000 */
[----:B------:R-:W-:Y:S01]  /*3c20*/  UMOV UR45, 0x40004040 ;  /* 0x40004040002d7882 */ /* 0x000fe20000000000 */
[----:B------:R2:W-:Y:S01]  /*3c30*/  UTCHMMA.2CTA gdesc[UR30], gdesc[UR32], tmem[UR10], tmem[UR28], idesc[UR29], UP3 ;  /* 0x00ff1c201e0075ea */ /* 0x0005e20009a0000a */
[----:B------:R-:W-:Y:S01]  /*3c40*/  UPLOP3.LUT UP3, UPT, UPT, UPT, UPT, 0x80, 0x8 ;  /* 0x000000000008789c */ /* 0x000fe20003f6f070 */
[----:B------:R-:W-:Y:S01]  /*3c50*/  UMOV UR43, 0x40004040 ;  /* 0x40004040002b7882 */ /* 0x000fe20000000000 */
[----:B------:R-:W-:Y:S01]  /*3c60*/  UMOV UR41, 0x40004040 ;  /* 0x4000404000297882 */ /* 0x000fe20000000000 */
[----:B------:R2:W-:Y:S01]  /*3c70*/  UTCHMMA.2CTA gdesc[UR42], gdesc[UR44], tmem[UR10], tmem[UR26], idesc[UR27], UPT ;  /* 0x00ff1a2c2a0075ea */ /* 0x0005e2000ba0000a */
[----:B------:R-:W-:Y:S01]  /*3c80*/  UMOV UR39, 0x40004040 ;  /* 0x4000404000277882 */ /* 0x000fe20000000000 */
[----:B------:R-:W-:Y:S01]  /*3c90*/  UMOV UR37, 0x40004040 ;  /* 0x4000404000257882 */ /* 0x000fe20000000000 */
[----:B------:R-:W-:Y:S01]  /*3ca0*/  UMOV UR35, 0x40004040 ;  /* 0x4000404000237882 */ /* 0x000fe20000000000 */
[----:B------:R2:W-:Y:S01]  /*3cb0*/  UTCHMMA.2CTA gdesc[UR38], gdesc[UR40], tmem[UR10], tmem[UR24], idesc[UR25], UPT ;  /* 0x00ff1828260075ea */ /* 0x0005e2000ba0000a */
[----:B------:R2:W-:Y:S01]  /*3cc0*/  UTCHMMA.2CTA gdesc[UR34], gdesc[UR36], tmem[UR10], tmem[UR22], idesc[UR23], UPT ;  /* 0x00ff1624220075ea */ /* 0x0005e2000ba0000a */
[----:B------:R2:W-:Y:S01]  /*3cd0*/  UTCBAR.2CTA.MULTICAST [UR8], URZ, UR12 ;  /* 0x000000ff080073e9 */ /* 0x0005e2000820080c */
[----:B------:R-:W-:Y:S01]  /*3ce0*/  UMOV UR46, UR18 ;  /* 0x00000012002e7c82 */ /* 0x000fe20008000000 */
[----:B------:R-:W-:Y:S05]  /*3cf0*/  BRA.U UP0, `(.L_x_77) ;  /* 0xfffffffd00507547 */ /* 0x000fea000b83ffff */
.L_x_74:
[----:B------:R-:W-:Y:S01]  /*3d00*/  UIADD3 UR9, UPT, UPT, UR9, 0xf0, URZ ;  /* 0x000000f009097890 */ /* 0x000fe2000fffe0ff */
[----:B------:R-:W-:-:S08]  /*3d10*/  UMOV UR17, UR16 ;  /* 0x0000001000117c82 */ /* 0x000fd00008000000 */
[----:B------:R4:W-:Y:S01]  /*3d20*/  UTCBAR.2CTA.MULTICAST [UR9], URZ, UR11 ;  /* 0x000000ff090073e9 */ /* 0x0009e2000820080b */
[----:B------:R-:W-:Y:S02]  /*3d30*/  NOP ;  /* 0x0000000000007918 */ /* 0x000fe40000000000 */
.L_x_72:
[----:B------:R-:W-:Y:S01]  /*3d40*/  UIADD3 UR19, UPT, UPT, UR19, 0x1, URZ ;  /* 0x0000000113137890 */ /* 0x000fe2000fffe0ff */
[----:B------:R-:W-:-:S03]  /*3d50*/  ISETP.NE.AND P0, PT, R8, 0x2, PT ;  /* 0x000000020800780c */ /* 0x000fc60003f05270 */
[----:B------:R-:W-:Y:S01]  /*3d60*/  UISETP.NE.AND UP0, UPT, UR19, 0x4, UPT ;  /* 0x000000041300788c */ /* 0x000fe2000bf05270 */
[----:B-12---:R-:W-:Y:S02]  /*3d70*/  SEL R0, RZ, 0x1, P0 ;  /* 0x00000001ff007807 */ /* 0x006fe40000000000 */
[----:B------:R-:W-:Y:S01]  /*3d80*/  SEL R8, R8, RZ, P0 ;  /* 0x000000ff08087207 */ /* 0x000fe20000000000 */
[----:B------:R-:W-:Y:S01]  /*3d90*/  USEL UR8, URZ, 0x1, UP0 ;  /* 0x00000001ff087887 */ /* 0x000fe20008000000 */
[----:B------:R-:W-:Y:S01]  /*3da0*/  LOP3.LUT R3, R3, R0, RZ, 0x3c, !PT ;  /* 0x0000000003037212 */ /* 0x000fe200078e3cff */
[----:B------:R-:W-:-:S04]  /*3db0*/  USEL UR19, UR19, URZ, UP0 ;  /* 0x000000ff13137287 */ /* 0x000fc80008000000 */
[----:B------:R-:W-:Y:S01]  /*3dc0*/  LOP3.LUT R9, R9, UR8, RZ, 0x3c, !PT ;  /* 0x0000000809097c12 */ /* 0x000fe2000f8e3cff */
[----:B------:R-:W-:Y:S07]  /*3dd0*/  @P1 BRA `(.L_x_78) ;  /* 0xfffffff800881947 */ /* 0x000fee000383ffff */
[----:B------:R-:W1:Y:S01]  /*3de0*/  S2UR UR6, SR_CgaCtaId ;  /* 0x00000000000679c3 */ /* 0x000e620000008800 */
[----:B------:R-:W-:Y:S01]  /*3df0*/  ELECT P0, URZ, PT ;  /* 0x0000000000ff782f */ /* 0x000fe20003800000 */
[----:B------:R-:W-:Y:S01]  /*3e00*/  HFMA2 R0, -RZ, RZ, 0, 5.9604644775390625e-08 ;  /* 0x00000001ff007431 */ /* 0x000fe200000001ff */
[----:B------:R-:W-:-:S05]  /*3e10*/  UMOV UR8, 0x40 ;  /* 0x0000004000087882 */ /* 0x000fca0000000000 */
[----:B------:R-:W-:Y:S01]  /*3e20*/  UVIRTCOUNT.DEALLOC.SMPOOL 0x80 ;  /* 0x000000800000784c */ /* 0x000fe20000000000 */
[----:B------:R-:W-:Y:S02]  /*3e30*/  UISETP.NE.AND UP0, UPT, UR5, URZ, UPT ;  /* 0x000000ff0500728c */ /* 0x000fe4000bf05270 */
[----:B-1----:R-:W-:-:S09]  /*3e40*/  ULEA UR6, UR6, UR8, 0x18 ;  /* 0x0000000806067291 */ /* 0x002fd2000f8ec0ff */
[----:B------:R1:W-:Y:S01]  /*3e50*/  @P0 STS.U8 [UR6+0x1c], R0 ;  /* 0x00001c00ff000988 */ /* 0x0003e20008000006 */
[----:B------:R-:W-:Y:S05]  /*3e60*/  BRA.U UP0, `(.L_x_79) ;  /* 0x0000000100a07547 */ /* 0x000fea000b800000 */
[----:B------:R-:W-:Y:S01]  /*3e70*/  UIADD3 UR5, UPT, UPT, UR7, 0x110, URZ ;  /* 0x0000011007057890 */ /* 0x000fe2000fffe0ff */
[----:B------:R-:W-:-:S03]  /*3e80*/  SHF.L.U32 R2, R9, 0x1f, RZ ;  /* 0x0000001f09027819 */ /* 0x000fc600000006ff */
[----:B------:R-:W-:-:S09]  /*3e90*/  ULEA UR8, UR19, UR5, 0x3 ;  /* 0x0000000513087291 */ /* 0x000fd2000f8e18ff */
[----:B------:R-:W2:Y:S02]  /*3ea0*/  SYNCS.PHASECHK.TRANS64.TRYWAIT P0, [UR8], R2 ;  /* 0x00000002ff0075a7 */ /* 0x000ea40008001108 */
[----:B--2---:R-:W-:Y:S05]  /*3eb0*/  @!P0 BRA `(.L_x_80) ;  /* 0x0000006000048947 */ /* 0x004fea0003800000 */
.L_x_184:
[----:B----4-:R-:W-:-:S04]  /*3ec0*/  UIADD3 UR9, UPT, UPT, UR19, 0x1, URZ ;  /* 0x0000000113097890 */ /* 0x010fc8000fffe0ff */
        /* <DEDUP_REMOVED lines=8> */
.L_x_186:
        /* <DEDUP_REMOVED lines=9> */
.L_x_188:
[----:B------:R-:W-:-:S04]  /*3fe0*/  UIADD3 UR9, UPT, UPT, UR9, 0x1, URZ ;  /* 0x0000000109097890 */ /* 0x000fc8000fffe0ff */
[----:B------:R-:W-:-:S04]  /*3ff0*/  UISETP.NE.AND UP1, UPT, UR9, 0x4, UPT ;  /* 0x000000040900788c */ /* 0x000fc8000bf25270 */
[----:B------:R-:W-:Y:S02]  /*4000*/  USEL UR8, URZ, 0x1, UP1 ;  /* 0x00000001ff087887 */ /* 0x000fe40008800000 */
[----:B------:R-:W-:-:S04]  /*4010*/  USEL UR9, UR9, URZ, UP1 ;  /* 0x000000ff09097287 */ /* 0x000fc80008800000 */
[----:B------:R-:W-:Y:S01]  /*4020*/  ULEA UR9, UR9, UR5, 0x3 ;  /* 0x0000000509097291 */ /* 0x000fe2000f8e18ff */
[----:B------:R-:W-:-:S04]  /*4030*/  LOP3.LUT R2, R2, UR8, RZ, 0x3c, !PT ;  /* 0x0000000802027c12 */ /* 0x000fc8000f8e3cff */
[----:B------:R-:W-:Y:S01]  /*4040*/  SHF.L.U32 R2, R2, 0x1f, RZ ;  /* 0x0000001f02027819 */ /* 0x000fe200000006ff */
[----:B-1----:R-:W-:-:S04]  /*4050*/  IMAD.U32 R0, RZ, RZ, UR9 ;  /* 0x00000009ff007e24 */ /* 0x002fc8000f8e00ff */
[----:B------:R1:W2:Y:S03]  /*4060*/  SYNCS.PHASECHK.TRANS64.TRYWAIT P0, [R0+URZ], R2 ;  /* 0x00000002000075a7 */ /* 0x0002a600080011ff */
[----:B--2---:R-:W-:Y:S05]  /*4070*/  @!P0 NANOSLEEP.SYNCS 0x989680 ;  /* 0x009896800000895d */ /* 0x004fea0003900000 */
[----:B------:R-:W2:Y:S02]  /*4080*/  @!P0 SYNCS.PHASECHK.TRANS64 P0, [R0+URZ], R2 ;  /* 0x00000002000085a7 */ /* 0x000ea400080010ff */
[----:B--2---:R-:W-:Y:S05]  /*4090*/  @P0 BRA `(.L_x_83) ;  /* 0x0000000000200947 */ /* 0x004fea0003800000 */
.L_x_84:
[----:B--2---:R2:W4:Y:S02]  /*40a0*/  SYNCS.PHASECHK.TRANS64.TRYWAIT P0, [R0+URZ], R2 ;  /* 0x00000002000075a7 */ /* 0x00452400080011ff */
[----:B----4-:R-:W-:Y:S05]  /*40b0*/  @!P0 NANOSLEEP.SYNCS 0x989680 ;  /* 0x009896800000895d */ /* 0x010fea0003900000 */
[----:B------:R-:W4:Y:S02]  /*40c0*/  @!P0 SYNCS.PHASECHK.TRANS64 P0, [R0+URZ], R2 ;  /* 0x00000002000085a7 */ /* 0x000f2400080010ff */
[----:B----4-:R-:W-:Y:S05]  /*40d0*/  @!P0 BRA `(.L_x_84) ;  /* 0xfffffffc00f08947 */ /* 0x010fea000383ffff */
[----:B------:R-:W-:Y:S05]  /*40e0*/  BRA `(.L_x_83) ;  /* 0x00000000000c7947 */ /* 0x000fea0003800000 */
.L_x_79:
[----:B------:R-:W-:-:S04]  /*40f0*/  UIADD3 UR5, UPT, UPT, UR7, 0x150, URZ ;  /* 0x0000015007057890 */ /* 0x000fc8000fffe0ff */
[----:B------:R-:W-:-:S09]  /*4100*/  UPRMT UR5, UR4, 0x654, UR5 ;  /* 0x0000065404057896 */ /* 0x000fd20008000005 */
[----:B------:R-:W-:Y:S03]  /*4110*/  SYNCS.ARRIVE.TRANS64.RED.A1T0 RZ, [UR5], RZ ;  /* 0x000000ffffff79a7 */ /* 0x000fe60008100405 */
.L_x_83:
[----:B-12---:R-:W-:Y:S01]  /*4120*/  SHF.L.U32 R2, RZ, 0x1f, RZ ;  /* 0x0000001fff027819 */ /* 0x006fe200000006ff */
[----:B------:R-:W-:Y:S01]  /*4130*/  UIADD3 UR5, UPT, UPT, UR7, 0x150, URZ ;  /* 0x0000015007057890 */ /* 0x000fe2000fffe0ff */
[----:B------:R-:W-:Y:S02]  /*4140*/  PLOP3.LUT P0, PT, PT, PT, UP0, 0x80, 0x8 ;  /* 0x000000000008781c */ /* 0x000fe40003f0f008 */
[----:B------:R-:W1:Y:S02]  /*4150*/  SYNCS.PHASECHK.TRANS64.TRYWAIT P1, [UR7+0x150], R2 ;  /* 0x00015002ff0075a7 */ /* 0x000e640008021107 */
[----:B-1----:R-:W-:Y:S09]  /*4160*/  @!P1 BRA `(.L_x_85) ;  /* 0x0000005c00a09947 */ /* 0x002ff20003800000 */
.L_x_190:
[----:B------:R-:W-:Y:S01]  /*4170*/  @!UP0 UPRMT UR5, UR4, 0x654, UR5 ;  /* 0x0000065404058896 */ /* 0x000fe20008000005 */
[----:B------:R-:W-:Y:S02]  /*4180*/  UMOV UR8, 0xffff ;  /* 0x0000ffff00087882 */ /* 0x000fe40000000000 */
[----:B------:R-:W-:-:S06]  /*4190*/  UMOV UR4, 0x1 ;  /* 0x0000000100047882 */ /* 0x000fcc0000000000 */
[----:B------:R-:W-:Y:S01]  /*41a0*/  @!P0 SYNCS.ARRIVE.TRANS64.RED.A1T0 RZ, [UR5], RZ ;  /* 0x000000ffffff89a7 */ /* 0x000fe20008100405 */
[----:B------:R-:W-:Y:S01]  /*41b0*/  NOP ;  /* 0x0000000000007918 */ /* 0x000fe20000000000 */
[----:B-1----:R-:W1:Y:S01]  /*41c0*/  LDS R0, [UR6+0x14] ;  /* 0x00001406ff007984 */ /* 0x002e620008000800 */
[----:B------:R-:W-:-:S04]  /*41d0*/  ULOP3.LUT UR5, UR21, 0xffff, URZ, 0xc0, !UPT ;  /* 0x0000ffff15057892 */ /* 0x000fc8000f8ec0ff */
[----:B------:R-:W-:-:S04]  /*41e0*/  USHF.R.U32.HI UR5, URZ, 0x5, UR5 ;  /* 0x00000005ff057899 */ /* 0x000fc80008011605 */
[----:B------:R-:W-:Y:S02]  /*41f0*/  USHF.L.U32 UR8, UR8, UR5, URZ ;  /* 0x0000000508087299 */ /* 0x000fe400080006ff */
[----:B------:R-:W-:-:S04]  /*4200*/  USHF.L.U32 UR4, UR4, UR5, URZ ;  /* 0x0000000504047299 */ /* 0x000fc800080006ff */
[----:B-1----:R-:W-:-:S04]  /*4210*/  LOP3.LUT R0, R0, UR8, RZ, 0xc0, !PT ;  /* 0x0000000800007c12 */ /* 0x002fc8000f8ec0ff */
[----:B------:R-:W-:-:S13]  /*4220*/  ISETP.NE.AND P0, PT, R0, UR8, PT ;  /* 0x0000000800007c0c */ /* 0x000fda000bf05270 */
[----:B------:R-:W-:Y:S05]  /*4230*/  @P0 BRA `(.L_x_86) ;  /* 0x0000000000580947 */ /* 0x000fea0003800000 */
[----:B------:R-:W1:Y:S02]  /*4240*/  LDS R0, [UR6+0x18] ;  /* 0x00001806ff007984 */ /* 0x000e640008000800 */
[----:B-1----:R-:W-:-:S04]  /*4250*/  LOP3.LUT R0, R0, UR4, RZ, 0xc0, !PT ;  /* 0x0000000400007c12 */ /* 0x002fc8000f8ec0ff */
[----:B------:R-:W-:-:S13]  /*4260*/  ISETP.NE.AND P0, PT, R0, UR4, PT ;  /* 0x0000000400007c0c */ /* 0x000fda000bf05270 */
[----:B------:R-:W-:Y:S05]  /*4270*/  @P0 BRA `(.L_x_87) ;  /* 0x00000000003c0947 */ /* 0x000fea0003800000 */
[----:B------:R-:W1:Y:S01]  /*4280*/  S2R R2, SR_LANEID ;  /* 0x0000000000027919 */ /* 0x000e620000000000 */
[----:B------:R-:W-:Y:S01]  /*4290*/  ULOP3.LUT UR8, URZ, UR8, URZ, 0x33, !UPT ;  /* 0x00000008ff087292 */ /* 0x000fe2000f8e33ff */
[----:B------:R-:W-:Y:S02]  /*42a0*/  VOTEU.ANY UR7, UPT, PT ;  /* 0x0000000000077886 */ /* 0x000fe400038e0100 */
[----:B------:R-:W-:-:S03]  /*42b0*/  UFLO.U32 UR7, UR7 ;  /* 0x00000007000772bd */ /* 0x000fc600080e0000 */
[----:B------:R-:W-:-:S04]  /*42c0*/  IMAD.U32 R0, RZ, RZ, UR8 ;  /* 0x00000008ff007e24 */ /* 0x000fc8000f8e00ff */
[----:B------:R2:W3:Y:S02]  /*42d0*/  REDUX UR5, R0 ;  /* 0x00000000000573c4 */ /* 0x0004e40000000000 */
[----:B------:R1:W-:Y:S02]  /*42e0*/  UTCATOMSWS.AND URZ, UR8 ;  /* 0x0000000800ff79e3 */ /* 0x0003e40008000000 */
[----:B-1----:R-:W-:Y:S02]  /*42f0*/  ISETP.EQ.U32.AND P0, PT, R2, UR7, PT ;  /* 0x0000000702007c0c */ /* 0x002fe4000bf02070 */
[----:B--2---:R-:W-:Y:S02]  /*4300*/  LOP3.LUT R0, RZ, UR4, RZ, 0x33, !PT ;  /* 0x00000004ff007c12 */ /* 0x004fe4000f8e33ff */
[----:B---3--:R-:W-:Y:S02]  /*4310*/  MOV R2, UR5 ;  /* 0x0000000500027c02 */ /* 0x008fe40008000f00 */
[----:B------:R-:W1:Y:S07]  /*4320*/  REDUX UR4, R0 ;  /* 0x00000000000473c4 */ /* 0x000e6e0000000000 */
[----:B------:R2:W-:Y:S01]  /*4330*/  @P0 ATOMS.AND RZ, [UR6+0x14], R2 ;  /* 0x00001402ffff098c */ /* 0x0005e2000a800006 */
[----:B-1----:R-:W-:-:S05]  /*4340*/  IMAD.U32 R0, RZ, RZ, UR4 ;  /* 0x00000004ff007e24 */ /* 0x002fca000f8e00ff */
[----:B------:R2:W-:Y:S01]  /*4350*/  @P0 ATOMS.AND RZ, [UR6+0x18], R0 ;  /* 0x00001800ffff098c */ /* 0x0005e2000a800006 */
[----:B------:R-:W-:Y:S05]  /*4360*/  BRA `(.L_x_88) ;  /* 0x0000000000147947 */ /* 0x000fea0003800000 */
.L_x_87:
[----:B------:R-:W-:Y:S02]  /*4370*/  MOV R2, 0x4390 ;  /* 0x0000439000027802 */ /* 0x000fe40000000f00 */
[----:B---345:R-:W-:Y:S05]  /*4380*/  CALL.REL.NOINC `($__internal_0_$__cuda_sm10x_tcgen05_guardrail_trap_col_being_dealloced_not_returned_by_alloc) ;  /* 0x0000006000807944 */ /* 0x038fea0003c00000 */
[----:B------:R-:W-:Y:S05]  /*4390*/  BRA `(.L_x_88) ;  /* 0x0000000000087947 */ /* 0x000fea0003800000 */
.L_x_86:
[----:B------:R-:W-:Y:S02]  /*43a0*/  MOV R2, 0x43c0 ;  /* 0x000043c000027802 */ /* 0x000fe40000000f00 */
[----:B---345:R-:W-:Y:S05]  /*43b0*/  CALL.REL.NOINC `($__internal_2_$__cuda_sm10x_tcgen05_guardrail_trap_unallocated_columns_being_dealloced) ;  /* 0x00000060008c7944 */ /* 0x038fea0003c00000 */
.L_x_88:
[----:B------:R-:W-:Y:S01]  /*43c0*/  NOP ;  /* 0x0000000000007918 */ /* 0x000fe20000000000 */
[----:B----4-:R-:W-:Y:S05]  /*43d0*/  EXIT ;  /* 0x000000000000794d */ /* 0x010fea0003800000 */
.L_x_59:
[----:B------:R-:W-:-:S09]  /*43e0*/  UISETP.NE.OR UP5, UPT, UR10, 0x3, !UP5 ;  /* 0x000000030a00788c */ /* 0x000fd2000efa5670 */
[----:B------:R-:W-:Y:S05]  /*43f0*/  BRA.U UP5, `(.L_x_89) ;  /* 0x0000001105087547 */ /* 0x000fea000b800000 */
[----:B------:R-:W1:Y:S01]  /*4400*/  LDC R0, c[0x0][0xb30] ;  /* 0x0002cc00ff007b82 */ /* 0x000e620000000800 */
[----:B------:R-:W2:Y:S01]  /*4410*/  LDCU.64 UR8, c[0x0][0x888] ;  /* 0x00011100ff0877ac */ /* 0x000ea20008000a00 */
[----:B------:R-:W-:Y:S02]  /*4420*/  HFMA2 R27, -RZ, RZ, 0, 0 ;  /* 0x00000000ff1b7431 */ /* 0x000fe400000001ff */
[----:B------:R-:W-:Y:S01]  /*4430*/  IMAD.MOV.U32 R29, RZ, RZ, 0x1 ;  /* 0x00000001ff1d7424 */ /* 0x000fe200078e00ff */
[----:B------:R-:W-:Y:S01]  /*4440*/  MOV R25, 0x2000 ;  /* 0x0000200000197802 */ /* 0x000fe20000000f00 */
[----:B------:R-:W3:Y:S01]  /*4450*/  LDCU.64 UR4, c[0x0][0x890] ;  /* 0x00011200ff0477ac */ /* 0x000ee20008000a00 */
[----:B------:R-:W-:Y:S01]  /*4460*/  IMAD.MOV.U32 R28, RZ, RZ, RZ ;  /* 0x000000ffff1c7224 */ /* 0x000fe200078e00ff */
[----:B------:R-:W4:Y:S01]  /*4470*/  LDC R24, c[0x0][0x370] ;  /* 0x0000dc00ff187b82 */ /* 0x000f220000000800 */
[----:B------:R-:W-:Y:S01]  /*4480*/  UMOV UR7, 0x400 ;  /* 0x0000040000077882 */ /* 0x000fe20000000000 */
[----:B------:R-:W-:-:S02]  /*4490*/  UPLOP3.LUT UP1, UPT, UPT, UPT, UPT, 0x40, 0x4 ;  /* 0x000000000004789c */ /* 0x000fc40003f2e870 */
[----:B------:R-:W-:-:S04]  /*44a0*/  ULEA UR7, UR37, UR7, 0x18 ;  /* 0x0000000725077291 */ /* 0x000fc8000f8ec0ff */
[----:B------:R-:W4:Y:S01]  /*44b0*/  LDC R3, c[0x0][0xb0c] ;  /* 0x0002c300ff037b82 */ /* 0x000f220000000800 */
[----:B------:R-:W-:Y:S02]  /*44c0*/  UIADD3 UR13, UPT, UPT, UR7, 0x98, URZ ;  /* 0x00000098070d7890 */ /* 0x000fe4000fffe0ff */
[----:B--2---:R-:W-:Y:S02]  /*44d0*/  UISETP.NE.U32.AND UP2, UPT, UR8, URZ, UPT ;  /* 0x000000ff0800728c */ /* 0x004fe4000bf45070 */
[----:B------:R-:W-:Y:S02]  /*44e0*/  UIADD3 UR33, UPT, UPT, UR7, 0x80, URZ ;  /* 0x0000008007217890 */ /* 0x000fe4000fffe0ff */
[----:B---3--:R-:W-:Y:S01]  /*44f0*/  UISETP.NE.U32.AND UP3, UPT, UR4, URZ, UPT ;  /* 0x000000ff0400728c */ /* 0x008fe2000bf65070 */
[----:B------:R-:W2:Y:S01]  /*4500*/  LDC R18, c[0x0][0xb20] ;  /* 0x0002c800ff127b82 */ /* 0x000ea20000000800 */
[----:B-1----:R-:W-:Y:S01]  /*4510*/  ISETP.NE.AND P1, PT, R0, 0x1, PT ;  /* 0x000000010000780c */ /* 0x002fe20003f25270 */
[----:B------:R-:W-:-:S02]  /*4520*/  UISETP.NE.AND.EX UP2, UPT, UR9, URZ, UPT, UP2 ;  /* 0x000000ff0900728c */ /* 0x000fc4000bf45320 */
[----:B------:R-:W-:Y:S02]  /*4530*/  UIADD3 UR25, UPT, UPT, UR7, 0x88, URZ ;  /* 0x0000008807197890 */ /* 0x000fe4000fffe0ff */
[----:B------:R-:W-:Y:S02]  /*4540*/  UIADD3 UR17, UPT, UPT, UR7, 0x90, URZ ;  /* 0x0000009007117890 */ /* 0x000fe4000fffe0ff */
[----:B------:R-:W1:Y:S01]  /*4550*/  LDC.64 R30, c[0x0][0x348] ;  /* 0x0000d200ff1e7b82 */ /* 0x000e620000000a00 */
[----:B------:R-:W-:Y:S02]  /*4560*/  UPRMT UR13, UR37, 0x654, UR13 ;  /* 0x00000654250d7896 */ /* 0x000fe4000800000d */
[----:B------:R-:W-:-:S05]  /*4570*/  UISETP.NE.AND.EX UP3, UPT, UR5, URZ, UPT, UP3 ;  /* 0x000000ff0500728c */ /* 0x000fca000bf65330 */
[----:B------:R-:W3:Y:S08]  /*4580*/  LDC.64 R16, c[0x0][0xb10] ;  /* 0x0002c400ff107b82 */ /* 0x000ef00000000a00 */
[----:B------:R-:W1:Y:S08]  /*4590*/  LDC.64 R6, c[0x0][0xb18] ;  /* 0x0002c600ff067b82 */ /* 0x000e700000000a00 */
[----:B------:R-:W1:Y:S08]  /*45a0*/  LDC.64 R4, c[0x0][0xb28] ;  /* 0x0002ca00ff047b82 */ /* 0x000e700000000a00 */
[----:B--2-4-:R-:W1:Y:S02]  /*45b0*/  LDC R19, c[0x0][0x374] ;  /* 0x0000dd00ff137b82 */ /* 0x014e640000000800 */
.L_x_100:
[C---:B------:R-:W-:Y:S02]  /*45c0*/  LEA R0, R28.reuse, UR7, 0x3 ;  /* 0x000000071c007c11 */ /* 0x040fe4000f8e18ff */
[----:B------:R-:W-:Y:S02]  /*45d0*/  SHF.L.U32 R2, R27, 0x1f, RZ ;  /* 0x0000001f1b027819 */ /* 0x000fe400000006ff */
[----:B------:R-:W-:Y:S02]  /*45e0*/  LEA R20, R28, UR7, 0x4 ;  /* 0x000000071c147c11 */ /* 0x000fe4000f8e20ff */
[----:B--2---:R-:W2:Y:S02]  /*45f0*/  SYNCS.PHASECHK.TRANS64.TRYWAIT P0, [R0+URZ+0xd0], R2 ;  /* 0x0000d002000075a7 */ /* 0x004ea400080011ff */
[----:B--2---:R-:W-:Y:S05]  /*4600*/  @!P0 BRA `(.L_x_90) ;  /* 0x0000005800908947 */ /* 0x004fea0003800000 */
.L_x_191:
[----:B------:R-:W-:Y:S01]  /*4610*/  ISETP.GE.AND P0, PT, R40, 0x1, PT ;  /* 0x000000012800780c */ /* 0x000fe20003f06270 */
[----:B------:R-:W4:Y:S01]  /*4620*/  LDS.128 R20, [R20+0x160] ;  /* 0x0001600014147984 */ /* 0x000f220000000c00 */
[----:B--2---:R-:W-:Y:S01]  /*4630*/  VIADD R0, R0, 0xe0 ;  /* 0x000000e000007836 */ /* 0x004fe20000000000 */
[----:B------:R-:W-:Y:S01]  /*4640*/  @!PT LDS RZ, [RZ] ;  /* 0x00000000fffff984 */ /* 0x000fe20000000800 */
[----:B------:R-:W-:Y:S01]  /*4650*/  @!PT LDS RZ, [RZ] ;  /* 0x00000000fffff984 */ /* 0x000fe20000000800 */
[----:B------:R-:W-:Y:S01]  /*4660*/  @!PT LDS RZ, [RZ] ;  /* 0x00000000fffff984 */ /* 0x000fe20000000800 */
[----:B------:R-:W-:Y:S01]  /*4670*/  @!PT LDS RZ, [RZ] ;  /* 0x00000000fffff984 */ /* 0x000fe20000000800 */
[----:B------:R2:W-:Y:S06]  /*4680*/  MEMBAR.ALL.CTA ;  /* 0x0000000000007992 */ /* 0x0005ec0000008000 */
[----:B--2---:R-:W2:Y:S01]  /*4690*/  FENCE.VIEW.ASYNC.S ;  /* 0x00000000000073c6 */ /* 0x004ea20000000000 */
[----:B------:R-:W-:Y:S04]  /*46a0*/  PRMT R0, RZ, 0x654, R0 ;  /* 0x00000654ff007816 */ /* 0x000fe80000000000 */
[----:B--2---:R2:W-:Y:S01]  /*46b0*/  SYNCS.ARRIVE.TRANS64.RED.A1T0 RZ, [R0+URZ], RZ ;  /* 0x000000ff00ff79a7 */ /* 0x0045e200081004ff */
[----:B----4-:R-:W-:Y:S11]  /*46c0*/  LOP3.LUT P3, RZ, R22, 0x1, RZ, 0xc0, !PT ;  /* 0x0000000116ff7812 */ /* 0x010ff6000786c0ff */
[----:B------:R-:W-:Y:S02]  /*46d0*/  @!UPT UIADD3 URZ, UPT, UPT, URZ, URZ, URZ ;  /* 0x000000fffffff290 */ /* 0x000fe4000fffe0ff */
[----:B------:R-:W-:Y:S02]  /*46e0*/  @P3 MOV R11, R20 ;  /* 0x00000014000b3202 */ /* 0x000fe40000000f00 */
[----:B------:R-:W-:Y:S01]  /*46f0*/  @P3 LOP3.LUT R10, R21, 0xffff, RZ, 0xc0, !PT ;  /* 0x0000ffff150a3812 */ /* 0x000fe200078ec0ff */
[----:B--2---:R-:W-:Y:S06]  /*4700*/  @!P0 BRA `(.L_x_91) ;  /* 0x0000000000a48947 */ /* 0x004fec0003800000 */
[-C--:B-1----:R-:W-:Y:S01]  /*4710*/  IMAD.HI.U32 R0, R19, R7.reuse, RZ ;  /* 0x0000000713007227 */ /* 0x082fe200078e00ff */
[----:B------:R-:W-:Y:S02]  /*4720*/  ISETP.NE.AND P0, PT, R6, 0x1, PT ;  /* 0x000000010600780c */ /* 0x000fe40003f05270 */
[----:B------:R-:W-:Y:S01]  /*4730*/  ISETP.NE.AND P2, PT, R40, 0x1, PT ;  /* 0x000000012800780c */ /* 0x000fe20003f45270 */
[----:B---3--:R-:W-:Y:S01]  /*4740*/  IMAD.HI.U32 R9, R24, R16, RZ ;  /* 0x0000001018097227 */ /* 0x008fe200078e00ff */
[----:B------:R-:W-:Y:S02]  /*4750*/  SHF.R.U32.HI R0, RZ, R18, R0 ;  /* 0x00000012ff007219 */ /* 0x000fe40000011600 */
[----:B------:R-:W-:Y:S01]  /*4760*/  ISETP.NE.AND P4, PT, R3, 0x1, PT ;  /* 0x000000010300780c */ /* 0x000fe20003f85270 */
[----:B------:R-:W-:Y:S01]  /*4770*/  IMAD.HI.U32 R13, R10, R7, RZ ;  /* 0x000000070a0d7227 */ /* 0x000fe200078e00ff */
[----:B------:R-:W-:Y:S02]  /*4780*/  SHF.R.U32.HI R9, RZ, R17, R9 ;  /* 0x00000011ff097219 */ /* 0x000fe40000011609 */
[----:B------:R-:W-:Y:S01]  /*4790*/  SEL R0, R19, R0, !P0 ;  /* 0x0000000013007207 */ /* 0x000fe20004000000 */
[----:B------:R-:W-:Y:S01]  /*47a0*/  IMAD.HI.U32 R12, R11, R16, RZ ;  /* 0x000000100b0c7227 */ /* 0x000fe200078e00ff */
[----:B------:R-:W-:Y:S03]  /*47b0*/  SEL R9, R24, R9, !P4 ;  /* 0x0000000918097207 */ /* 0x000fe60006000000 */
[-C--:B------:R-:W-:Y:S01]  /*47c0*/  IMAD.HI.U32 R8, R0, R4.reuse, RZ ;  /* 0x0000000400087227 */ /* 0x080fe200078e00ff */
[----:B------:R-:W-:Y:S03]  /*47d0*/  SHF.R.U32.HI R12, RZ, R17, R12 ;  /* 0x00000011ff0c7219 */ /* 0x000fe6000001160c */
[----:B------:R-:W-:Y:S01]  /*47e0*/  IMAD.HI.U32 R2, R9, R4, RZ ;  /* 0x0000000409027227 */ /* 0x000fe200078e00ff */
[-C--:B------:R-:W-:Y:S02]  /*47f0*/  @P2 SHF.R.U32.HI R0, RZ, R5.reuse, R8 ;  /* 0x00000005ff002219 */ /* 0x080fe40000011608 */
[----:B------:R-:W-:Y:S02]  /*4800*/  SHF.R.U32.HI R8, RZ, R18, R13 ;  /* 0x00000012ff087219 */ /* 0x000fe4000001160d */
[----:B------:R-:W-:Y:S01]  /*4810*/  @P2 SHF.R.U32.HI R9, RZ, R5, R2 ;  /* 0x00000005ff092219 */ /* 0x000fe20000011602 */
[----:B------:R-:W-:Y:S01]  /*4820*/  IMAD R0, R40, R0, RZ ;  /* 0x0000000028007224 */ /* 0x000fe200078e02ff */
[----:B------:R-:W-:Y:S02]  /*4830*/  SEL R8, R10, R8, !P0 ;  /* 0x000000080a087207 */ /* 0x000fe40004000000 */
[----:B------:R-:W-:Y:S01]  /*4840*/  SEL R2, R11, R12, !P4 ;  /* 0x0000000c0b027207 */ /* 0x000fe20006000000 */
[----:B------:R-:W-:Y:S01]  /*4850*/  IMAD R12, R40, R9, RZ ;  /* 0x00000009280c7224 */ /* 0x000fe200078e02ff */
[C---:B------:R-:W-:Y:S01]  /*4860*/  ISETP.GE.AND P0, PT, R8.reuse, R0, PT ;  /* 0x000000000800720c */ /* 0x040fe20003f06270 */
[----:B------:R-:W-:Y:S03]  /*4870*/  IMAD.HI.U32 R0, R8, R4, RZ ;  /* 0x0000000408007227 */ /* 0x000fe600078e00ff */
[----:B------:R-:W-:Y:S02]  /*4880*/  ISETP.GE.OR P0, PT, R2, R12, P0 ;  /* 0x0000000c0200720c */ /* 0x000fe40000706670 */
[-C--:B------:R-:W-:Y:S04]  /*4890*/  SHF.R.U32.HI R0, RZ, R5.reuse, R0 ;  /* 0x00000005ff007219 */ /* 0x080fe80000011600 */
[----:B------:R-:W-:Y:S05]  /*48a0*/  SEL R13, R8, R0, !P2 ;  /* 0x00000000080d7207 */ /* 0x000fea0005000000 */
[----:B------:R-:W-:Y:S02]  /*48b0*/  IMAD.MOV R12, RZ, RZ, -R13 ;  /* 0x000000ffff0c7224 */ /* 0x000fe400078e0a0d */
[----:B------:R-:W-:Y:S04]  /*48c0*/  @!P0 IMAD.HI.U32 R0, R2, R4, RZ ;  /* 0x0000000402008227 */ /* 0x000fe800078e00ff */
[----:B------:R-:W-:Y:S01]  /*48d0*/  IMAD R12, R40, R12, R8 ;  /* 0x0000000c280c7224 */ /* 0x000fe200078e0208 */
[----:B------:R-:W-:Y:S04]  /*48e0*/  @!P0 SHF.R.U32.HI R0, RZ, R5, R0 ;  /* 0x00000005ff008219 */ /* 0x000fe80000011600 */
[----:B------:R-:W-:Y:S04]  /*48f0*/  @!P0 SEL R0, R2, R0, !P2 ;  /* 0x0000000002008207 */ /* 0x000fe80005000000 */
[----:B------:R-:W-:Y:S01]  /*4900*/  @!P0 IADD3 R13, PT, PT, R13, -R0, RZ ;  /* 0x800000000d0d8210 */ /* 0x000fe20007ffe0ff */
[----:B------:R-:W-:Y:S01]  /*4910*/  @!P0 IMAD R0, R9, R12, R0 ;  /* 0x0000000c09008224 */ /* 0x000fe200078e0200 */
[----:B------:R-:W-:Y:S01]  /*4920*/  IADD3 R9, PT, PT, -R8, RZ, RZ ;  /* 0x000000ff08097210 */ /* 0x000fe20007ffe1ff */
[--C-:B------:R-:W-:Y:S02]  /*4930*/  IMAD.MOV R12, RZ, RZ, -R2.reuse ;  /* 0x000000ffff0c7224 */ /* 0x100fe400078e0a02 */
[----:B------:R-:W-:Y:S02]  /*4940*/  @!P0 IMAD R8, R13, R40, R2 ;  /* 0x000000280d088224 */ /* 0x000fe400078e0202 */
[----:B------:R-:W-:Y:S02]  /*4950*/  @!P0 IMAD.MOV.U32 R2, RZ, RZ, R0 ;  /* 0x000000ffff028224 */ /* 0x000fe400078e0000 */
[----:B------:R-:W-:Y:S02]  /*4960*/  IMAD R11, R3, R12, R11 ;  /* 0x0000000c030b7224 */ /* 0x000fe400078e020b */
[----:B------:R-:W-:Y:S02]  /*4970*/  IMAD R10, R6, R9, R10 ;  /* 0x00000009060a7224 */ /* 0x000fe400078e020a */
[----:B------:R-:W-:Y:S02]  /*4980*/  IMAD R11, R2, R3, R11 ;  /* 0x00000003020b7224 */ /* 0x000fe400078e020b */
[----:B------:R-:W-:Y:S02]  /*4990*/  IMAD R10, R8, R6, R10 ;  /* 0x00000006080a7224 */ /* 0x000fe400078e020a */
.L_x_91:
[----:B------:R-:W-:Y:S05]  /*49a0*/  BRA.U UP1, `(.L_x_92) ;  /* 0x0000000101107547 */ /* 0x000fea000b800000 */
[----:B------:R-:W-:Y:S04]  /*49b0*/  MOV R2, UR6 ;  /* 0x0000000600027c02 */ /* 0x000fe80008000f00 */
[----:B------:R-:W-:Y:S04]  /*49c0*/  SHF.L.U32 R2, R2, 0x1f, RZ ;  /* 0x0000001f02027819 */ /* 0x000fe800000006ff */
[----:B------:R-:W2:Y:S02]  /*49d0*/  SYNCS.PHASECHK.TRANS64.TRYWAIT P0, [UR7+0xc8], R2 ;  /* 0x0000c802ff0075a7 */ /* 0x000ea40008001107 */
[----:B--2---:R-:W-:Y:S05]  /*49e0*/  @!P0 BRA `(.L_x_93) ;  /* 0x0000005400ac8947 */ /* 0x004fea0003800000 */
.L_x_92:
[----:B------:R-:W-:Y:S02]  /*49f0*/  R2UR UR35, R14 ;  /* 0x000000000e2372ca */ /* 0x000fe400000e0000 */
[----:B------:R-:W-:Y:S02]  /*4a00*/  R2UR UR34, R15 ;  /* 0x000000000f2272ca */ /* 0x000fe400000e0000 */
[----:B------:R-:W-:Y:S02]  /*4a10*/  ISETP.NE.U32.AND P2, PT, RZ, UR4, PT ;  /* 0x00000004ff007c0c */ /* 0x000fe4000bf45070 */
[----:B------:R-:W-:Y:S02]  /*4a20*/  SHF.L.U32 R14, R29, 0x1f, RZ ;  /* 0x0000001f1d0e7819 */ /* 0x000fe400000006ff */
[----:B------:R-:W-:Y:S05]  /*4a30*/  ISETP.NE.AND.EX P2, PT, RZ, UR5, PT, P2 ;  /* 0x00000005ff007c0c */ /* 0x000fea000bf45320 */
[----:B------:R-:W-:Y:S02]  /*4a40*/  USHF.L.U32 UR35, UR35, 0x7, URZ ;  /* 0x0000000723237899 */ /* 0x000fe400080006ff */
[----:B------:R-:W-:Y:S01]  /*4a50*/  USHF.L.U32 UR34, UR34, 0x7, URZ ;  /* 0x0000000722227899 */ /* 0x000fe200080006ff */
[----:B------:R-:W-:Y:S11]  /*4a60*/  BRA.U !UP3, `(.L_x_94) ;  /* 0x000000010b347547 */ /* 0x000ff6000b800000 */
[----:B------:R-:W-:Y:S01]  /*4a70*/  UPLOP3.LUT UP0, UPT, UPT, UPT, UP2, 0x80, 0x8 ;  /* 0x000000000008789c */ /* 0x000fe20003f0f020 */
[----:B--2---:R-:W-:Y:S02]  /*4a80*/  HFMA2 R0, -RZ, RZ, 0, 5.9604644775390625e-08 ;  /* 0x00000001ff007431 */ /* 0x004fe400000001ff */
[----:B------:R-:W-:Y:S03]  /*4a90*/  IMAD.MOV.U32 R92, RZ, RZ, 0x1 ;  /* 0x00000001ff5c7424 */ /* 0x000fe600078e00ff */
[----:B------:R-:W-:Y:S05]  /*4aa0*/  PLOP3.LUT P0, PT, PT, PT, UP0, 0x80, 0x8 ;  /* 0x000000000008781c */ /* 0x000fea0003f0f008 */
[----:B------:R-:W2:Y:S01]  /*4ab0*/  @UP0 LDCU.64 UR10, c[0x0][0x888] ;  /* 0x00011100ff0a07ac */ /* 0x000ea20008000a00 */
[----:B------:R-:W-:Y:S07]  /*4ac0*/  @UP0 UIMAD UR8, UR36, UR4, URZ ;  /* 0x00000004240802a4 */ /* 0x000fee000f8e02ff */
[----:B------:R-:W-:Y:S01]  /*4ad0*/  @!P0 PRMT R92, R0, 0x7610, R92 ;  /* 0x00007610005c8816 */ /* 0x000fe2000000005c */
[----:B--2---:R-:W-:Y:S03]  /*4ae0*/  @UP0 UIMAD.WIDE UR10, UR8, 0x4, UR10 ;  /* 0x00000004080a08a5 */ /* 0x004fe6000f8e020a */
[----:B------:R-:W2:Y:S03]  /*4af0*/  @!UP0 LDCU UR8, c[0x0][0x880] ;  /* 0x00011000ff0887ac */ /* 0x000ea60008000800 */
[----:B------:R-:W-:Y:S01]  /*4b00*/  IMAD.U32 R8, RZ, RZ, UR10 ;  /* 0x0000000aff087e24 */ /* 0x000fe2000f8e00ff */
[----:B------:R-:W-:Y:S05]  /*4b10*/  MOV R9, UR11 ;  /* 0x0000000b00097c02 */ /* 0x000fea0008000f00 */
[----:B-----5:R4:W5:Y:S02]  /*4b20*/  @P0 LDG.E R49, desc[UR46][R8.64] ;  /* 0x0000002e08310981 */ /* 0x020964000c1e1900 */
[----:B--2-4-:R-:W-:Y:S07]  /*4b30*/  @!P0 IMAD.U32 R49, RZ, RZ, UR8 ;  /* 0x00000008ff318e24 */ /* 0x014fee000f8e00ff */
.L_x_94:
[----:B-----5:R-:W-:Y:S01]  /*4b40*/  @!P2 FSETP.EQ.AND P0, PT, R49, RZ, PT ;  /* 0x000000ff3100a20b */ /* 0x020fe20003f02000 */
[----:B------:R-:W-:Y:S01]  /*4b50*/  @!UPT UIADD3 URZ, UPT, UPT, URZ, URZ, URZ ;  /* 0x000000fffffff290 */ /* 0x000fe2000fffe0ff */
[----:B------:R-:W-:Y:S11]  /*4b60*/  @!P2 BRA `(.L_x_95) ;  /* 0x000000000014a947 */ /* 0x000ff60003800000 */
[----:B------:R-:W-:Y:S02]  /*4b70*/  LOP3.LUT P2, RZ, R92, 0xff, RZ, 0xc0, !PT ;  /* 0x000000ff5cff7812 */ /* 0x000fe4000784c0ff */
[----:B------:R-:W-:Y:S04]  /*4b80*/  PLOP3.LUT P0, PT, PT, PT, UP0, 0x80, 0x8 ;  /* 0x000000000008781c */ /* 0x000fe80003f0f008 */
[----:B------:R-:W-:Y:S07]  /*4b90*/  PLOP3.LUT P0, PT, P0, PT, PT, 0x8, 0x80 ;  /* 0x000000000080781c */ /* 0x000fee000070e170 */
[----:B------:R-:W-:Y:S11]  /*4ba0*/  @P2 FSETP.EQ.AND P0, PT, R49, RZ, PT ;  /* 0x000000ff3100220b */ /* 0x000ff60003f02000 */
[----:B------:R-:W-:Y:S02]  /*4bb0*/  @!UPT UIADD3 URZ, UPT, UPT, URZ, URZ, URZ ;  /* 0x000000fffffff290 */ /* 0x000fe4000fffe0ff */
.L_x_95:
[----:B------:R-:W4:Y:S01]  /*4bc0*/  SYNCS.PHASECHK.TRANS64.TRYWAIT P2, [UR7+0xa0], R14 ;  /* 0x0000a00eff0075a7 */ /* 0x000f220008041107 */
[----:B------:R-:W-:Y:S04]  /*4bd0*/  ELECT P4, URZ, PT ;  /* 0x0000000000ff782f */ /* 0x000fe80003880000 */
[----:B------:R-:W-:Y:S11]  /*4be0*/  PLOP3.LUT P4, PT, P0, P4, PT, 0xf2, 0x2f ;  /* 0x00000000002f781c */ /* 0x000ff60000789e72 */
[----:B------:R-:W-:Y:S02]  /*4bf0*/  @!UPT UIADD3 URZ, UPT, UPT, URZ, URZ, URZ ;  /* 0x000000fffffff290 */ /* 0x000fe4000fffe0ff */
[----:B-1----:R-:W-:Y:S05]  /*4c00*/  @!P4 IADD3 R8, P0, PT, R30, 0x580, RZ ;  /* 0x000005801e08c810 */ /* 0x002fea0007f1e0ff */
[----:B--2---:R-:W-:Y:S01]  /*4c10*/  @!P4 IMAD.X R2, RZ, RZ, R31, P0 ;  /* 0x000000ffff02c224 */ /* 0x004fe200000e061f */
[----:B----4-:R-:W-:Y:S07]  /*4c20*/  @!P2 BRA `(.L_x_96) ;  /* 0x000000540034a947 */ /* 0x010fee0003800000 */
.L_x_194:
[----:B------:R-:W-:Y:S01]  /*4c30*/  @!P4 R2UR UR8, R2 ;  /* 0x000000000208c2ca */ /* 0x000fe200000e0000 */
[----:B------:R-:W-:Y:S01]  /*4c40*/  VOTEU.ALL UP1, P4 ;  /* 0x0000000000ff7886 */ /* 0x000fe20002020000 */
[----:B------:R-:W-:Y:S01]  /*4c50*/  @!P4 R2UR UR9, R8 ;  /* 0x000000000809c2ca */ /* 0x000fe200000e0000 */
[----:B-1----:R-:W-:Y:S01]  /*4c60*/  @!P4 IMAD.MOV.U32 R0, RZ, RZ, 0x2000 ;  /* 0x00002000ff00c424 */ /* 0x002fe200078e00ff */
[----:B------:R-:W-:Y:S01]  /*4c70*/  UMOV UR10, 0x0 ;  /* 0x00000000000a7882 */ /* 0x000fe20000000000 */
[----:B------:R-:W-:Y:S01]  /*4c80*/  UMOV UR11, 0x10000000 ;  /* 0x10000000000b7882 */ /* 0x000fe20000000000 */
[----:B------:R-:W-:Y:S01]  /*4c90*/  @!UP1 UIADD3 UR32, UPT, UPT, UR7, 0x200, URZ ;  /* 0x0000020007209890 */ /* 0x000fe2000fffe0ff */
[----:B------:R-:W-:Y:S06]  /*4ca0*/  VOTEU.ALL UP1, P4 ;  /* 0x0000000000ff7886 */ /* 0x000fec0002020000 */
[----:B------:R-:W-:Y:S01]  /*4cb0*/  IMAD.U32 R9, RZ, RZ, UR8 ;  /* 0x00000008ff097e24 */ /* 0x000fe2000f8e00ff */
[----:B------:R-:W-:Y:S01]  /*4cc0*/  UPRMT UR8, UR37, 0x654, UR33 ;  /* 0x0000065425087896 */ /* 0x000fe20008000021 */
[----:B------:R-:W-:Y:S03]  /*4cd0*/  IMAD.U32 R8, RZ, RZ, UR9 ;  /* 0x00000009ff087e24 */ /* 0x000fe6000f8e00ff */
[----:B------:R-:W-:Y:S02]  /*4ce0*/  @!P4 R2UR UR15, R9 ;  /* 0x00000000090fc2ca */ /* 0x000fe400000e0000 */
[----:B------:R-:W-:Y:S02]  /*4cf0*/  @!P4 R2UR UR14, R8 ;  /* 0x00000000080ec2ca */ /* 0x000fe400000e0000 */
[----:B------:R-:W-:Y:S05]  /*4d00*/  @!P4 IADD3 R8, P0, PT, R30, 0x580, RZ ;  /* 0x000005801e08c810 */ /* 0x000fea0007f1e0ff */
[----:B------:R-:W-:Y:S06]  /*4d10*/  @!P4 IMAD.X R2, RZ, RZ, R31, P0 ;  /* 0x000000ffff02c224 */ /* 0x000fec00000e061f */
[----:B------:R1:W-:Y:S01]  /*4d20*/  @!UP1 UTMALDG.3D [UR32], [UR14], desc[UR10] ;  /* 0x00000a200e0095b4 */ /* 0x0003e20008011000 */
[----:B------:R1:W-:Y:S01]  /*4d30*/  @!P4 SYNCS.ARRIVE.TRANS64.RED.A0TR RZ, [UR7+0x80], R0 ;  /* 0x00008000ffffc9a7 */ /* 0x0003e20008300407 */
[----:B------:R-:W-:Y:S01]  /*4d40*/  SYNCS.ARRIVE.TRANS64.RED.A1T0 RZ, [UR8], RZ ;  /* 0x000000ffffff79a7 */ /* 0x000fe20008100408 */
[----:B------:R-:W2:Y:S02]  /*4d50*/  SYNCS.PHASECHK.TRANS64.TRYWAIT P2, [UR7+0xa8], R14 ;  /* 0x0000a80eff0075a7 */ /* 0x000ea40008041107 */
[----:B-12---:R-:W-:Y:S05]  /*4d60*/  @!P2 BRA `(.L_x_97) ;  /* 0x0000005000fca947 */ /* 0x006fea0003800000 */
.L_x_196:
[----:B------:R-:W-:Y:S01]  /*4d70*/  @!P4 R2UR UR8, R2 ;  /* 0x000000000208c2ca */ /* 0x000fe200000e0000 */
[----:B------:R-:W-:Y:S01]  /*4d80*/  VOTEU.ALL UP1, P4 ;  /* 0x0000000000ff7886 */ /* 0x000fe20002020000 */
[----:B------:R-:W-:Y:S01]  /*4d90*/  @!P4 R2UR UR9, R8 ;  /* 0x000000000809c2ca */ /* 0x000fe200000e0000 */
[----:B-1----:R-:W-:Y:S01]  /*4da0*/  @!P4 IMAD.MOV.U32 R0, RZ, RZ, 0x2000 ;  /* 0x00002000ff00c424 */ /* 0x002fe200078e00ff */
[----:B------:R-:W-:Y:S01]  /*4db0*/  UMOV UR10, 0x0 ;  /* 0x00000000000a7882 */ /* 0x000fe20000000000 */
[----:B------:R-:W-:Y:S01]  /*4dc0*/  UMOV UR11, 0x10000000 ;  /* 0x10000000000b7882 */ /* 0x000fe20000000000 */
[----:B------:R-:W-:Y:S02]  /*4dd0*/  @!UP1 UIADD3 UR26, UPT, UPT, UR34, 0x20, URZ ;  /* 0x00000020221a9890 */ /* 0x000fe4000fffe0ff */
[----:B------:R-:W-:Y:S01]  /*4de0*/  @!UP1 UIADD3 UR24, UPT, UPT, UR7, 0x2200, URZ ;  /* 0x0000220007189890 */ /* 0x000fe2000fffe0ff */
[----:B------:R-:W-:Y:S01]  /*4df0*/  VOTEU.ALL UP1, P4 ;  /* 0x0000000000ff7886 */ /* 0x000fe20002020000 */
[----:B------:R-:W-:Y:S01]  /*4e00*/  UMOV UR27, UR35 ;  /* 0x00000023001b7c82 */ /* 0x000fe20008000000 */
[----:B------:R-:W-:Y:S02]  /*4e10*/  UMOV UR28, UR36 ;  /* 0x00000024001c7c82 */ /* 0x000fe40008000000 */
        /* <DEDUP_REMOVED lines=12> */
.L_x_198:
[----:B------:R-:W2:Y:S01]  /*4ee0*/  LDC.64 R12, c[0x0][0xb18] ;  /* 0x0002c600ff0c7b82 */ /* 0x000ea20000000a00 */
[----:B------:R-:W-:Y:S01]  /*4ef0*/  @!P4 R2UR UR8, R2 ;  /* 0x000000000208c2ca */ /* 0x000fe200000e0000 */
[----:B------:R-:W-:Y:S01]  /*4f00*/  VOTEU.ALL UP1, P4 ;  /* 0x0000000000ff7886 */ /* 0x000fe20002020000 */
[----:B------:R-:W-:Y:S01]  /*4f10*/  @!P4 R2UR UR9, R8 ;  /* 0x000000000809c2ca */ /* 0x000fe200000e0000 */
[----:B-1----:R-:W-:Y:S01]  /*4f20*/  @!P4 IMAD.MOV.U32 R0, RZ, RZ, 0x2000 ;  /* 0x00002000ff00c424 */ /* 0x002fe200078e00ff */
[----:B------:R-:W-:Y:S03]  /*4f30*/  UMOV UR10, 0x0 ;  /* 0x00000000000a7882 */ /* 0x000fe60000000000 */
[----:B------:R-:W1:Y:S01]  /*4f40*/  @!P1 LDC R2, c[0x0][0xb0c] ;  /* 0x0002c300ff029b82 */ /* 0x000e620000000800 */
[----:B------:R-:W-:Y:S01]  /*4f50*/  @!UP1 UIADD3 UR18, UPT, UPT, UR34, 0x40, URZ ;  /* 0x0000004022129890 */ /* 0x000fe2000fffe0ff */
[----:B------:R-:W-:Y:S01]  /*4f60*/  @P3 SHF.R.U32.HI R26, RZ, 0x10, R21 ;  /* 0x00000010ff1a3819 */ /* 0x000fe20000011615 */
[----:B------:R-:W-:Y:S01]  /*4f70*/  @!UP1 UIADD3 UR16, UPT, UPT, UR7, 0x4200, URZ ;  /* 0x0000420007109890 */ /* 0x000fe2000fffe0ff */
[----:B------:R-:W-:Y:S01]  /*4f80*/  VIADD R28, R28, 0x1 ;  /* 0x000000011c1c7836 */ /* 0x000fe20000000000 */
[----:B------:R-:W-:Y:S01]  /*4f90*/  VOTEU.ALL UP1, P4 ;  /* 0x0000000000ff7886 */ /* 0x000fe20002020000 */
[----:B------:R-:W-:Y:S01]  /*4fa0*/  UMOV UR11, 0x10000000 ;  /* 0x10000000000b7882 */ /* 0x000fe20000000000 */
[----:B------:R-:W-:Y:S01]  /*4fb0*/  UMOV UR19, UR35 ;  /* 0x0000002300137c82 */ /* 0x000fe20008000000 */
[----:B------:R-:W-:Y:S01]  /*4fc0*/  IMAD.U32 R9, RZ, RZ, UR8 ;  /* 0x00000008ff097e24 */ /* 0x000fe2000f8e00ff */
[----:B------:R-:W-:Y:S01]  /*4fd0*/  UMOV UR20, UR36 ;  /* 0x0000002400147c82 */ /* 0x000fe20008000000 */
[----:B------:R-:W-:Y:S01]  /*4fe0*/  IMAD.U32 R8, RZ, RZ, UR9 ;  /* 0x00000009ff087e24 */ /* 0x000fe2000f8e00ff */
[----:B------:R-:W-:Y:S02]  /*4ff0*/  UPRMT UR8, UR37, 0x654, UR17 ;  /* 0x0000065425087896 */ /* 0x000fe40008000011 */
[----:B------:R-:W-:Y:S02]  /*5000*/  @!P4 R2UR UR15, R9 ;  /* 0x00000000090fc2ca */ /* 0x000fe400000e0000 */
[----:B------:R-:W-:Y:S02]  /*5010*/  @!P4 R2UR UR14, R8 ;  /* 0x00000000080ec2ca */ /* 0x000fe400000e0000 */
[----:B------:R-:W4:Y:S11]  /*5020*/  LDC.64 R8, c[0x0][0xb10] ;  /* 0x0002c400ff087b82 */ /* 0x000f360000000a00 */
[----:B------:R1:W-:Y:S01]  /*5030*/  @!UP1 UTMALDG.3D [UR16], [UR14], desc[UR10] ;  /* 0x00000a100e0095b4 */ /* 0x0003e20008011000 */
[----:B------:R5:W-:Y:S01]  /*5040*/  @!P4 SYNCS.ARRIVE.TRANS64.RED.A0TR RZ, [UR7+0x90], R0 ;  /* 0x00009000ffffc9a7 */ /* 0x000be20008300407 */
[C---:B----4-:R-:W-:Y:S01]  /*5050*/  @!P1 IMAD.HI.U32 R8, R11.reuse, R8, RZ ;  /* 0x000000080b089227 */ /* 0x050fe200078e00ff */
[----:B--2---:R-:W-:Y:S02]  /*5060*/  @!P1 ISETP.NE.AND P0, PT, R12, 0x1, PT ;  /* 0x000000010c00980c */ /* 0x004fe40003f05270 */
[----:B-1----:R-:W-:Y:S01]  /*5070*/  @!P1 ISETP.NE.AND P2, PT, R2, 0x1, PT ;  /* 0x000000010200980c */ /* 0x002fe20003f45270 */
[----:B------:R-:W-:Y:S01]  /*5080*/  SYNCS.ARRIVE.TRANS64.RED.A1T0 RZ, [UR8], RZ ;  /* 0x000000ffffff79a7 */ /* 0x000fe20008100408 */
[C---:B------:R-:W-:Y:S01]  /*5090*/  @!P1 IMAD.HI.U32 R13, R10.reuse, R13, RZ ;  /* 0x0000000d0a0d9227 */ /* 0x040fe200078e00ff */
[----:B------:R-:W-:Y:S04]  /*50a0*/  @!P1 SHF.R.U32.HI R8, RZ, R9, R8 ;  /* 0x00000009ff089219 */ /* 0x000fe80000011608 */
[----:B------:R-:W-:Y:S01]  /*50b0*/  @!P1 SEL R8, R11, R8, !P2 ;  /* 0x000000080b089207 */ /* 0x000fe20005000000 */
[----:B------:R-:W1:Y:S01]  /*50c0*/  SYNCS.PHASECHK.TRANS64.TRYWAIT P5, [UR7+0xb8], R14 ;  /* 0x0000b80eff0075a7 */ /* 0x000e6200080a1107 */
[----:B-----5:R-:W2:Y:S02]  /*50d0*/  @!P1 LDC R0, c[0x0][0xb20] ;  /* 0x0002c800ff009b82 */ /* 0x020ea40000000800 */
[----:B--2---:R-:W-:Y:S04]  /*50e0*/  @!P1 SHF.R.U32.HI R0, RZ, R0, R13 ;  /* 0x00000000ff009219 */ /* 0x004fe8000001160d */
[----:B------:R-:W-:Y:S05]  /*50f0*/  @!P1 SEL R9, R10, R0, !P0 ;  /* 0x000000000a099207 */ /* 0x000fea0004000000 */
[----:B------:R-:W-:Y:S02]  /*5100*/  @!P1 IMAD.IADD R0, R9, 0x1, -R8 ;  /* 0x0000000109009824 */ /* 0x000fe400078e0a08 */
[----:B------:R-:W-:Y:S02]  /*5110*/  @!P1 IMAD.IADD R8, R8, 0x1, -R9 ;  /* 0x0000000108089824 */ /* 0x000fe400078e0a09 */
[----:B------:R-:W-:Y:S02]  /*5120*/  @!P1 IMAD R11, R0, R2, R11 ;  /* 0x00000002000b9224 */ /* 0x000fe400078e020b */
[----:B------:R-:W-:Y:S01]  /*5130*/  @!P1 IMAD R10, R8, R12, R10 ;  /* 0x0000000c080a9224 */ /* 0x000fe200078e020a */
[----:B-1----:R-:W-:Y:S06]  /*5140*/  @!P5 BRA `(.L_x_99) ;  /* 0x000000500034d947 */ /* 0x002fec0003800000 */
.L_x_200:
[----:B------:R-:W-:Y:S01]  /*5150*/  @!P4 IADD3 R2, P0, PT, R30, 0x580, RZ ;  /* 0x000005801e02c810 */ /* 0x000fe20007f1e0ff */
[----:B------:R-:W-:Y:S01]  /*5160*/  VOTEU.ALL UP1, P4 ;  /* 0x0000000000ff7886 */ /* 0x000fe20002020000 */
[----:B------:R-:W-:Y:S01]  /*5170*/  UMOV UR18, 0x0 ;  /* 0x0000000000127882 */ /* 0x000fe20000000000 */
[----:B------:R-:W-:Y:S01]  /*5180*/  UMOV UR19, 0x10000000 ;  /* 0x1000000000137882 */ /* 0x000fe20000000000 */
[----:B------:R-:W-:Y:S01]  /*5190*/  @!P4 R2UR UR9, R2 ;  /* 0x000000000209c2ca */ /* 0x000fe200000e0000 */
[----:B-1----:R-:W-:Y:S01]  /*51a0*/  @!P4 IMAD.X R0, RZ, RZ, R31, P0 ;  /* 0x000000ffff00c224 */ /* 0x002fe200000e061f */
[----:B------:R-:W-:Y:S01]  /*51b0*/  @!UP1 UIADD3 UR10, UPT, UPT, UR34, 0x60, URZ ;  /* 0x00000060220a9890 */ /* 0x000fe2000fffe0ff */
[----:B------:R-:W-:Y:S01]  /*51c0*/  ISETP.NE.AND P0, PT, R28, 0x2, PT ;  /* 0x000000021c00780c */ /* 0x000fe20003f05270 */
[----:B------:R-:W-:Y:S01]  /*51d0*/  UMOV UR11, UR35 ;  /* 0x00000023000b7c82 */ /* 0x000fe20008000000 */
[----:B------:R-:W-:Y:S01]  /*51e0*/  UMOV UR12, UR36 ;  /* 0x00000024000c7c82 */ /* 0x000fe20008000000 */
[----:B------:R-:W-:Y:S01]  /*51f0*/  @!P4 R2UR UR8, R0 ;  /* 0x000000000008c2ca */ /* 0x000fe200000e0000 */
[----:B------:R-:W-:Y:S01]  /*5200*/  IMAD.IADD R15, R10, 0x1, R90 ;  /* 0x000000010a0f7824 */ /* 0x000fe200078e025a */
[----:B------:R-:W-:Y:S01]  /*5210*/  @P3 R2UR UR36, R26 ;  /* 0x000000001a2432ca */ /* 0x000fe200000e0000 */
[----:B------:R-:W-:Y:S01]  /*5220*/  IMAD.IADD R14, R11, 0x1, R91 ;  /* 0x000000010b0e7824 */ /* 0x000fe200078e025b */
[----:B------:R-:W-:Y:S02]  /*5230*/  SEL R0, RZ, 0x1, P0 ;  /* 0x00000001ff007807 */ /* 0x000fe40000000000 */
[----:B------:R-:W-:Y:S01]  /*5240*/  LOP3.LUT R29, R29, 0x1, RZ, 0x3c, !PT ;  /* 0x000000011d1d7812 */ /* 0x000fe200078e3cff */
[----:B------:R-:W-:Y:S01]  /*5250*/  IMAD.U32 R8, RZ, RZ, UR9 ;  /* 0x00000009ff087e24 */ /* 0x000fe2000f8e00ff */
[----:B------:R-:W-:Y:S01]  /*5260*/  @!UP1 UIADD3 UR9, UPT, UPT, UR7, 0x98, URZ ;  /* 0x0000009807099890 */ /* 0x000fe2000fffe0ff */
[----:B------:R-:W-:Y:S02]  /*5270*/  LOP3.LUT R27, R27, R0, RZ, 0x3c, !PT ;  /* 0x000000001b1b7212 */ /* 0x000fe400078e3cff */
[----:B------:R-:W-:Y:S02]  /*5280*/  SEL R28, R28, RZ, P0 ;  /* 0x000000ff1c1c7207 */ /* 0x000fe40000000000 */
[----:B------:R-:W-:Y:S01]  /*5290*/  IMAD.U32 R9, RZ, RZ, UR8 ;  /* 0x00000008ff097e24 */ /* 0x000fe2000f8e00ff */
[----:B------:R-:W-:Y:S01]  /*52a0*/  @!P4 R2UR UR14, R8 ;  /* 0x00000000080ec2ca */ /* 0x000fe200000e0000 */
[----:B------:R-:W-:Y:S01]  /*52b0*/  @!UP1 UIADD3 UR8, UPT, UPT, UR7, 0x6200, URZ ;  /* 0x0000620007089890 */ /* 0x000fe2000fffe0ff */
[----:B------:R-:W-:Y:S02]  /*52c0*/  VOTEU.ALL UP1, P4 ;  /* 0x0000000000ff7886 */ /* 0x000fe40002020000 */
[----:B------:R-:W-:Y:S11]  /*52d0*/  @!P4 R2UR UR15, R9 ;  /* 0x00000000090fc2ca */ /* 0x000ff600000e0000 */
[----:B------:R-:W-:Y:S02]  /*52e0*/  @!UPT UIADD3 URZ, UPT, UPT, URZ, URZ, URZ ;  /* 0x000000fffffff290 */ /* 0x000fe4000fffe0ff */
[----:B------:R2:W-:Y:S01]  /*52f0*/  @!UP1 UTMALDG.3D [UR8], [UR14], desc[UR18] ;  /* 0x000012080e0095b4 */ /* 0x0005e20008011000 */
[----:B------:R2:W-:Y:S01]  /*5300*/  @!P4 SYNCS.ARRIVE.TRANS64.RED.A0TR RZ, [UR7+0x98], R25 ;  /* 0x00009819ffffc9a7 */ /* 0x0005e20008300407 */
[----:B------:R-:W-:Y:S01]  /*5310*/  UPLOP3.LUT UP1, UPT, UPT, UPT, UPT, 0x80, 0x8 ;  /* 0x000000000008789c */ /* 0x000fe20003f2f070 */
[----:B------:R-:W-:Y:S01]  /*5320*/  SYNCS.ARRIVE.TRANS64.RED.A1T0 RZ, [UR13], RZ ;  /* 0x000000ffffff79a7 */ /* 0x000fe2000810040d */
[----:B------:R-:W-:Y:S09]  /*5330*/  @P3 BRA `(.L_x_100) ;  /* 0xfffffff000a03947 */ /* 0x000ff2000383ffff */
[----:B------:R-:W-:-:S04]  /*5340*/  SHF.L.U32 R2, R29, 0x1f, RZ ;  /* 0x0000001f1d027819 */ /* 0x000fc800000006ff */
[----:B------:R-:W1:Y:S02]  /*5350*/  SYNCS.PHASECHK.TRANS64.TRYWAIT P0, [UR7+0xa0], R2 ;  /* 0x0000a002ff0075a7 */ /* 0x000e640008001107 */
[----:B-1----:R-:W-:Y:S05]  /*5360*/  @!P0 BRA `(.L_x_101) ;  /* 0x0000004c00c48947 */ /* 0x002fea0003800000 */
.L_x_202:
[----:B------:R-:W4:Y:S02]  /*5370*/  SYNCS.PHASECHK.TRANS64.TRYWAIT P0, [UR7+0xa8], R2 ;  /* 0x0000a802ff0075a7 */ /* 0x000f240008001107 */
[----:B----4-:R-:W-:Y:S05]  /*5380*/  @!P0 BRA `(.L_x_102) ;  /* 0x0000004c00d48947 */ /* 0x010fea0003800000 */
.L_x_204:
[----:B------:R-:W4:Y:S02]  /*5390*/  SYNCS.PHASECHK.TRANS64.TRYWAIT P0, [UR7+0xb0], R2 ;  /* 0x0000b002ff0075a7 */ /* 0x000f240008001107 */
[----:B----4-:R-:W-:Y:S05]  /*53a0*/  @!P0 BRA `(.L_x_103) ;  /* 0x0000004c00e48947 */ /* 0x010fea0003800000 */
.L_x_206:
[----:B-1----:R-:W-:-:S07]  /*53b0*/  MOV R0, UR7 ;  /* 0x0000000700007c02 */ /* 0x002fce0008000f00 */
.L_x_104:
[----:B-1----:R-:W-:-:S04]  /*53c0*/  SHF.L.U32 R2, R29, 0x1f, RZ ;  /* 0x0000001f1d027819 */ /* 0x002fc800000006ff */
[----:B------:R1:W4:Y:S03]  /*53d0*/  SYNCS.PHASECHK.TRANS64.TRYWAIT P0, [R0+URZ+0xb8], R2 ;  /* 0x0000b802000075a7 */ /* 0x00032600080011ff */
[----:B----4-:R-:W-:Y:S05]  /*53e0*/  @!P0 NANOSLEEP.SYNCS 0x989680 ;  /* 0x009896800000895d */ /* 0x010fea0003900000 */
[----:B------:R-:W4:Y:S02]  /*53f0*/  @!P0 SYNCS.PHASECHK.TRANS64 P0, [R0+URZ+0xb8], R2 ;  /* 0x0000b802000085a7 */ /* 0x000f2400080010ff */
[----:B--2-4-:R-:W-:Y:S05]  /*5400*/  @P0 EXIT ;  /* 0x000000000000094d */ /* 0x014fea0003800000 */
[----:B------:R-:W-:Y:S05]  /*5410*/  BRA `(.L_x_104) ;  /* 0xfffffffc00e87947 */ /* 0x000fea000383ffff */
.L_x_89:
[----:B------:R-:W-:-:S06]  /*5420*/  UISETP.GE.AND UP1, UPT, UR10, 0x4, UPT ;  /* 0x000000040a00788c */ /* 0x000fcc000bf26270 */
[----:B------:R-:W-:-:S13]  /*5430*/  PLOP3.LUT P0, PT, PT, PT, UP1, 0x80, 0x8 ;  /* 0x000000000008781c */ /* 0x000fda0003f0f018 */
[----:B------:R-:W-:Y:S05]  /*5440*/  @!P0 EXIT ;  /* 0x000000000000894d */ /* 0x000fea0003800000 */
[----:B------:R-:W-:Y:S01]  /*5450*/  BAR.SYNC.DEFER_BLOCKING 0x6, 0xa0 ;  /* 0x0182800000007b1d */ /* 0x000fe20000010000 */
[C---:B------:R-:W-:Y:S01]  /*5460*/  IMAD.SHL.U32 R2, R105.reuse, 0x20, RZ ;  /* 0x0000002069027824 */ /* 0x040fe200078e00ff */
[C---:B------:R-:W-:Y:S01]  /*5470*/  SHF.L.U32 R46, R105.reuse, 0x10, RZ ;  /* 0x00000010692e7819 */ /* 0x040fe200000006ff */
[C---:B------:R-:W-:Y:S01]  /*5480*/  IMAD.SHL.U32 R104, R105.reuse, 0x4, RZ ;  /* 0x0000000469687824 */ /* 0x040fe200078e00ff */
[C---:B------:R-:W-:Y:S01]  /*5490*/  LOP3.LUT R106, R105.reuse, 0x60, RZ, 0xc0, !PT ;  /* 0x00000060696a7812 */ /* 0x040fe200078ec0ff */
[----:B------:R-:W-:Y:S01]  /*54a0*/  HFMA2 R101, -RZ, RZ, 0, 5.9604644775390625e-08 ;  /* 0x00000001ff657431 */ /* 0x000fe200000001ff */
[----:B------:R-:W-:Y:S02]  /*54b0*/  UMOV UR48, 0x400 ;  /* 0x0000040000307882 */ /* 0x000fe40000000000 */
[----:B------:R-:W1:Y:S01]  /*54c0*/  LDC R95, c[0x0][0x370] ;  /* 0x0000dc00ff5f7b82 */ /* 0x000e620000000800 */
[----:B------:R-:W-:Y:S01]  /*54d0*/  ULEA UR48, UR37, UR48, 0x18 ;  /* 0x0000003025307291 */ /* 0x000fe2000f8ec0ff */
[----:B------:R-:W-:Y:S01]  /*54e0*/  LOP3.LUT R3, R2, 0xc0, RZ, 0xc0, !PT ;  /* 0x000000c002037812 */ /* 0x000fe200078ec0ff */
[----:B------:R-:W-:Y:S01]  /*54f0*/  HFMA2 R99, -RZ, RZ, 0, 0 ;  /* 0x00000000ff637431 */ /* 0x000fe200000001ff */
[----:B------:R-:W-:Y:S01]  /*5500*/  LOP3.LUT R103, R105, 0x2, RZ, 0xc0, !PT ;  /* 0x0000000269677812 */ /* 0x000fe200078ec0ff */
[----:B------:R-:W-:Y:S01]  /*5510*/  UIADD3 UR4, UPT, UPT, UR48, 0x200, URZ ;  /* 0x0000020030047890 */ /* 0x000fe2000fffe0ff */
[----:B------:R-:W-:Y:S01]  /*5520*/  LOP3.LUT R104, R3, 0x18, R104, 0xf8, !PT ;  /* 0x0000001803687812 */ /* 0x000fe200078ef868 */
[----:B------:R-:W-:Y:S01]  /*5530*/  IMAD.MOV.U32 R45, RZ, RZ, RZ ;  /* 0x000000ffff2d7224 */ /* 0x000fe200078e00ff */
[----:B------:R-:W2:Y:S01]  /*5540*/  LDC R42, c[0x0][0xb0c] ;  /* 0x0002c300ff2a7b82 */ /* 0x000ea20000000800 */
[----:B------:R-:W-:Y:S01]  /*5550*/  LOP3.LUT R46, R46, 0x600000, RZ, 0xc0, !PT ;  /* 0x006000002e2e7812 */ /* 0x000fe200078ec0ff */
[----:B------:R-:W-:Y:S01]  /*5560*/  IMAD.MOV.U32 R109, RZ, RZ, RZ ;  /* 0x000000ffff6d7224 */ /* 0x000fe200078e00ff */
[----:B------:R-:W-:Y:S01]  /*5570*/  LOP3.LUT R104, R104, 0xf20, R2, 0xf8, !PT ;  /* 0x00000f2068687812 */ /* 0x000fe200078ef802 */
[----:B------:R-:W-:Y:S01]  /*5580*/  IMAD.U32 R97, RZ, RZ, UR4 ;  /* 0x00000004ff617e24 */ /* 0x000fe2000f8e00ff */
[----:B------:R-:W-:Y:S01]  /*5590*/  LOP3.LUT R105, R105, 0x4, RZ, 0xc0, !PT ;  /* 0x0000000469697812 */ /* 0x000fe200078ec0ff */
[----:B------:R-:W3:Y:S01]  /*55a0*/  LDCU.64 UR52, c[0x0][0x348] ;  /* 0x00006900ff3477ac */ /* 0x000ee20008000a00 */
[----:B------:R-:W-:Y:S01]  /*55b0*/  MOV R100, RZ ;  /* 0x000000ff00647202 */ /* 0x000fe20000000f00 */
[----:B------:R-:W4:Y:S01]  /*55c0*/  LDC R93, c[0x0][0xb20] ;  /* 0x0002c800ff5d7b82 */ /* 0x000f220000000800 */
[----:B------:R-:W3:Y:S01]  /*55d0*/  LDS R0, [UR48+0x180] ;  /* 0x00018030ff007984 */ /* 0x000ee20008000800 */
[----:B------:R-:W-:Y:S01]  /*55e0*/  IMAD R104, R104, 0x2, R97 ;  /* 0x0000000268687824 */ /* 0x000fe200078e0261 */
[----:B------:R-:W1:Y:S03]  /*55f0*/  LDCU.64 UR38, c[0x0][0x888] ;  /* 0x00011100ff2677ac */ /* 0x000e660008000a00 */
[--C-:B------:R-:W-:Y:S01]  /*5600*/  IMAD R103, R103, -0x10, R104.reuse ;  /* 0xfffffff067677824 */ /* 0x100fe200078e0268 */
[----:B------:R-:W1:Y:S01]  /*5610*/  LDCU.64 UR44, c[0x0][0x890] ;  /* 0x00011200ff2c77ac */ /* 0x000e620008000a00 */
[----:B------:R-:W1:Y:S01]  /*5620*/  LDC R41, c[0x0][0xb30] ;  /* 0x0002cc00ff297b82 */ /* 0x000e620000000800 */
[----:B------:R-:W-:Y:S01]  /*5630*/  IMAD R102, R105, -0x10, R104 ;  /* 0xfffffff069667824 */ /* 0x000fe200078e0268 */
[----:B------:R-:W-:Y:S01]  /*5640*/  UMOV UR49, URZ ;  /* 0x000000ff00317c82 */ /* 0x000fe20008000000 */
[----:B------:R-:W-:-:S05]  /*5650*/  UMOV UR51, URZ ;  /* 0x000000ff00337c82 */ /* 0x000fca0008000000 */
[----:B------:R-:W1:Y:S08]  /*5660*/  LDC.64 R88, c[0x0][0xb10] ;  /* 0x0002c400ff587b82 */ /* 0x000e700000000a00 */
[----:B------:R-:W1:Y:S08]  /*5670*/  LDC.64 R38, c[0x0][0xb18] ;  /* 0x0002c600ff267b82 */ /* 0x000e700000000a00 */
[----:B------:R-:W1:Y:S08]  /*5680*/  LDC.64 R36, c[0x0][0xb28] ;  /* 0x0002ca00ff247b82 */ /* 0x000e700000000a00 */
[----:B------:R-:W1:Y:S01]  /*5690*/  LDC.64 R86, c[0x0][0x8b0] ;  /* 0x00022c00ff567b82 */ /* 0x000e620000000a00 */
[----:B---3--:R-:W-:-:S07]  /*56a0*/  IMAD.IADD R46, R0, 0x1, R46 ;  /* 0x00000001002e7824 */ /* 0x008fce00078e022e */
[----:B------:R-:W3:Y:S08]  /*56b0*/  LDC.64 R84, c[0x0][0x8a8] ;  /* 0x00022a00ff547b82 */ /* 0x000ef00000000a00 */
[----:B--2-4-:R-:W1:Y:S02]  /*56c0*/  LDC R94, c[0x0][0x374] ;  /* 0x0000dd00ff5e7b82 */ /* 0x014e640000000800 */
.L_x_148:
[----:B------:R-:W-:Y:S02]  /*56d0*/  LEA R0, R109, UR48, 0x3 ;  /* 0x000000306d007c11 */ /* 0x000fe4000f8e18ff */
[----:B------:R-:W-:Y:S02]  /*56e0*/  SHF.L.U32 R2, R99, 0x1f, RZ ;  /* 0x0000001f63027819 */ /* 0x000fe400000006ff */
[----:B-1----:R-:W-:Y:S02]  /*56f0*/  LEA R16, R109, UR48, 0x4 ;  /* 0x000000306d107c11 */ /* 0x002fe4000f8e20ff */
[----:B------:R-:W2:Y:S02]  /*5700*/  SYNCS.PHASECHK.TRANS64.TRYWAIT P0, [R0+URZ+0xd0], R2 ;  /* 0x0000d002000075a7 */ /* 0x000ea400080011ff */
[----:B--23--:R-:W-:Y:S05]  /*5710*/  @!P0 BRA `(.L_x_105) ;  /* 0x0000004c00208947 */ /* 0x00cfea0003800000 */
.L_x_207:
[----:B------:R-:W4:Y:S01]  /*5720*/  LDC.64 R10, c[0x0][0xb10] ;  /* 0x0002c400ff0a7b82 */ /* 0x000f220000000a00 */
[----:B------:R-:W3:Y:S01]  /*5730*/  LDS.128 R16, [R16+0x160] ;  /* 0x0001600010107984 */ /* 0x000ee20000000c00 */
[----:B-1----:R-:W-:Y:S01]  /*5740*/  ISETP.NE.AND P1, PT, R41, 0x1, PT ;  /* 0x000000012900780c */ /* 0x002fe20003f25270 */
[----:B--2---:R-:W-:Y:S01]  /*5750*/  VIADD R0, R0, 0xe0 ;  /* 0x000000e000007836 */ /* 0x004fe20000000000 */
[----:B------:R-:W-:Y:S04]  /*5760*/  ISETP.GE.AND P0, PT, R40, 0x1, PT ;  /* 0x000000012800780c */ /* 0x000fe80003f06270 */
[----:B------:R-:W1:Y:S01]  /*5770*/  LDC.64 R8, c[0x0][0xb18] ;  /* 0x0002c600ff087b82 */ /* 0x000e620000000a00 */
[----:B------:R-:W-:Y:S01]  /*5780*/  PRMT R0, RZ, 0x654, R0 ;  /* 0x00000654ff007816 */ /* 0x000fe20000000000 */
[----:B------:R-:W-:Y:S01]  /*5790*/  @!PT LDS RZ, [RZ] ;  /* 0x00000000fffff984 */ /* 0x000fe20000000800 */
[----:B------:R-:W-:Y:S01]  /*57a0*/  @!PT LDS RZ, [RZ] ;  /* 0x00000000fffff984 */ /* 0x000fe20000000800 */
[----:B------:R-:W-:Y:S01]  /*57b0*/  @!PT LDS RZ, [RZ] ;  /* 0x00000000fffff984 */ /* 0x000fe20000000800 */
[----:B------:R-:W-:Y:S01]  /*57c0*/  @!PT LDS RZ, [RZ] ;  /* 0x00000000fffff984 */ /* 0x000fe20000000800 */
[----:B------:R2:W-:Y:S06]  /*57d0*/  MEMBAR.ALL.CTA ;  /* 0x0000000000007992 */ /* 0x0005ec0000008000 */
[----:B--2---:R-:W2:Y:S01]  /*57e0*/  FENCE.VIEW.ASYNC.S ;  /* 0x00000000000073c6 */ /* 0x004ea20000000000 */
[----:B------:R-:W1:Y:S08]  /*57f0*/  @!P1 LDC R12, c[0x0][0xb20] ;  /* 0x0002c800ff0c9b82 */ /* 0x000e700000000800 */
[----:B------:R-:W1:Y:S01]  /*5800*/  @!P1 LDC R7, c[0x0][0xb0c] ;  /* 0x0002c300ff079b82 */ /* 0x000e620000000800 */
[----:B--2---:R2:W-:Y:S01]  /*5810*/  SYNCS.ARRIVE.TRANS64.RED.A1T0 RZ, [R0+URZ], RZ ;  /* 0x000000ff00ff79a7 */ /* 0x0045e200081004ff */
[----:B---3--:R-:W-:Y:S04]  /*5820*/  LOP3.LUT P4, RZ, R18, 0x1, RZ, 0xc0, !PT ;  /* 0x0000000112ff7812 */ /* 0x008fe8000788c0ff */
[----:B------:R-:W-:Y:S09]  /*5830*/  P2R R107, PR, RZ, 0x10 ;  /* 0x00000010ff6b7803 */ /* 0x000ff20000000000 */
[----:B------:R-:W-:Y:S02]  /*5840*/  @P4 MOV R44, R16 ;  /* 0x00000010002c4202 */ /* 0x000fe40000000f00 */
[----:B------:R-:W-:Y:S01]  /*5850*/  @P4 LOP3.LUT R43, R17, 0xffff, RZ, 0xc0, !PT ;  /* 0x0000ffff112b4812 */ /* 0x000fe200078ec0ff */
[----:B--2-4-:R-:W-:Y:S06]  /*5860*/  @!P0 BRA `(.L_x_106) ;  /* 0x0000000000a48947 */ /* 0x014fec0003800000 */
[----:B------:R-:W-:Y:S01]  /*5870*/  IMAD.HI.U32 R0, R94, R39, RZ ;  /* 0x000000275e007227 */ /* 0x000fe200078e00ff */
[----:B------:R-:W-:Y:S02]  /*5880*/  ISETP.NE.AND P0, PT, R38, 0x1, PT ;  /* 0x000000012600780c */ /* 0x000fe40003f05270 */
[----:B------:R-:W-:Y:S01]  /*5890*/  ISETP.NE.AND P2, PT, R40, 0x1, PT ;  /* 0x000000012800780c */ /* 0x000fe20003f45270 */
[----:B------:R-:W-:Y:S01]  /*58a0*/  IMAD.HI.U32 R4, R95, R88, RZ ;  /* 0x000000585f047227 */ /* 0x000fe200078e00ff */
[----:B------:R-:W-:Y:S02]  /*58b0*/  SHF.R.U32.HI R0, RZ, R93, R0 ;  /* 0x0000005dff007219 */ /* 0x000fe40000011600 */
[----:B------:R-:W-:Y:S01]  /*58c0*/  ISETP.NE.AND P3, PT, R42, 0x1, PT ;  /* 0x000000012a00780c */ /* 0x000fe20003f65270 */
[----:B------:R-:W-:Y:S01]  /*58d0*/  IMAD.HI.U32 R6, R43, R39, RZ ;  /* 0x000000272b067227 */ /* 0x000fe200078e00ff */
[-C--:B------:R-:W-:Y:S02]  /*58e0*/  SHF.R.U32.HI R4, RZ, R89.reuse, R4 ;  /* 0x00000059ff047219 */ /* 0x080fe40000011604 */
[----:B------:R-:W-:Y:S01]  /*58f0*/  SEL R0, R94, R0, !P0 ;  /* 0x000000005e007207 */ /* 0x000fe20004000000 */
[----:B------:R-:W-:Y:S01]  /*5900*/  IMAD.HI.U32 R5, R44, R88, RZ ;  /* 0x000000582c057227 */ /* 0x000fe200078e00ff */
[----:B------:R-:W-:Y:S03]  /*5910*/  SEL R4, R95, R4, !P3 ;  /* 0x000000045f047207 */ /* 0x000fe60005800000 */
[-C--:B------:R-:W-:Y:S01]  /*5920*/  IMAD.HI.U32 R3, R0, R36.reuse, RZ ;  /* 0x0000002400037227 */ /* 0x080fe200078e00ff */
[----:B------:R-:W-:Y:S03]  /*5930*/  SHF.R.U32.HI R5, RZ, R89, R5 ;  /* 0x00000059ff057219 */ /* 0x000fe60000011605 */
[----:B------:R-:W-:Y:S01]  /*5940*/  IMAD.HI.U32 R2, R4, R36, RZ ;  /* 0x0000002404027227 */ /* 0x000fe200078e00ff */
[----:B------:R-:W-:Y:S02]  /*5950*/  @P2 SHF.R.U32.HI R0, RZ, R37, R3 ;  /* 0x00000025ff002219 */ /* 0x000fe40000011603 */
[----:B------:R-:W-:Y:S02]  /*5960*/  SHF.R.U32.HI R3, RZ, R93, R6 ;  /* 0x0000005dff037219 */ /* 0x000fe40000011606 */
[----:B------:R-:W-:Y:S01]  /*5970*/  @P2 SHF.R.U32.HI R4, RZ, R37, R2 ;  /* 0x00000025ff042219 */ /* 0x000fe20000011602 */
[----:B------:R-:W-:Y:S01]  /*5980*/  IMAD R0, R40, R0, RZ ;  /* 0x0000000028007224 */ /* 0x000fe200078e02ff */
[----:B------:R-:W-:Y:S02]  /*5990*/  SEL R3, R43, R3, !P0 ;  /* 0x000000032b037207 */ /* 0x000fe40004000000 */
[----:B------:R-:W-:Y:S01]  /*59a0*/  SEL R2, R44, R5, !P3 ;  /* 0x000000052c027207 */ /* 0x000fe20005800000 */
[----:B------:R-:W-:Y:S01]  /*59b0*/  IMAD R5, R40, R4, RZ ;  /* 0x0000000428057224 */ /* 0x000fe200078e02ff */
[C---:B------:R-:W-:Y:S01]  /*59c0*/  ISETP.GE.AND P0, PT, R3.reuse, R0, PT ;  /* 0x000000000300720c */ /* 0x040fe20003f06270 */
[C---:B------:R-:W-:Y:S03]  /*59d0*/  IMAD.HI.U32 R0, R3.reuse, R36, RZ ;  /* 0x0000002403007227 */ /* 0x040fe600078e00ff */
[C---:B------:R-:W-:Y:S02]  /*59e0*/  ISETP.GE.OR P0, PT, R2.reuse, R5, P0 ;  /* 0x000000050200720c */ /* 0x040fe40000706670 */
[----:B------:R-:W-:Y:S04]  /*59f0*/  SHF.R.U32.HI R0, RZ, R37, R0 ;  /* 0x00000025ff007219 */ /* 0x000fe80000011600 */
[C---:B------:R-:W-:Y:S05]  /*5a00*/  SEL R6, R3.reuse, R0, !P2 ;  /* 0x0000000003067207 */ /* 0x040fea0005000000 */
        /* <DEDUP_REMOVED lines=14> */
[----:B------:R-:W-:Y:S07]  /*5af0*/  IMAD R43, R3, R38, R43 ;  /* 0x00000026032b7224 */ /* 0x000fee00078e022b */
.L_x_106:
[----:B-1----:R-:W-:Y:S01]  /*5b00*/  @!P1 ISETP.NE.AND P0, PT, R8, 0x1, PT ;  /* 0x000000010800980c */ /* 0x002fe20003f05270 */
[----:B------:R-:W-:Y:S01]  /*5b10*/  @!P1 IMAD.HI.U32 R2, R43, R9, RZ ;  /* 0x000000092b029227 */ /* 0x000fe200078e00ff */
[----:B------:R-:W-:Y:S01]  /*5b20*/  R2UR UR42, R14 ;  /* 0x000000000e2a72ca */ /* 0x000fe200000e0000 */
[----:B------:R-:W-:Y:S01]  /*5b30*/  BSSY.RECONVERGENT B6, `(.L_x_107) ;  /* 0x0000031000067945 */ /* 0x000fe20003800200 */
[----:B------:R-:W-:Y:S01]  /*5b40*/  R2UR UR41, R15 ;  /* 0x000000000f2972ca */ /* 0x000fe200000e0000 */
[C---:B------:R-:W-:Y:S01]  /*5b50*/  @!P1 IMAD.HI.U32 R0, R44.reuse, R10, RZ ;  /* 0x0000000a2c009227 */ /* 0x040fe200078e00ff */
[----:B------:R-:W-:Y:S02]  /*5b60*/  @!P1 SHF.R.U32.HI R2, RZ, R12, R2 ;  /* 0x0000000cff029219 */ /* 0x000fe40000011602 */
[----:B------:R-:W-:Y:S01]  /*5b70*/  @!P1 ISETP.NE.AND P2, PT, R7, 0x1, PT ;  /* 0x000000010700980c */ /* 0x000fe20003f45270 */
[----:B------:R-:W-:Y:S01]  /*5b80*/  VIADD R109, R109, 0x1 ;  /* 0x000000016d6d7836 */ /* 0x000fe20000000000 */
[----:B------:R-:W-:Y:S02]  /*5b90*/  @!P1 SEL R2, R43, R2, !P0 ;  /* 0x000000022b029207 */ /* 0x000fe40004000000 */
[----:B------:R-:W-:Y:S02]  /*5ba0*/  @!P1 SHF.R.U32.HI R0, RZ, R11, R0 ;  /* 0x0000000bff009219 */ /* 0x000fe40000011600 */
[----:B------:R-:W-:Y:S01]  /*5bb0*/  LOP3.LUT P0, RZ, R97, 0x1b0, RZ, 0xc0, !PT ;  /* 0x000001b061ff7812 */ /* 0x000fe2000780c0ff */
[----:B------:R-:W-:Y:S01]  /*5bc0*/  USHF.L.U32 UR42, UR42, 0x7, URZ ;  /* 0x000000072a2a7899 */ /* 0x000fe200080006ff */
[----:B------:R-:W-:Y:S01]  /*5bd0*/  @!P1 SEL R3, R44, R0, !P2 ;  /* 0x000000002c039207 */ /* 0x000fe20005000000 */
[----:B------:R-:W-:Y:S01]  /*5be0*/  USHF.L.U32 UR41, UR41, 0x7, URZ ;  /* 0x0000000729297899 */ /* 0x000fe200080006ff */
[----:B------:R-:W-:Y:S03]  /*5bf0*/  @P4 SHF.R.U32.HI R98, RZ, 0x10, R17 ;  /* 0x00000010ff624819 */ /* 0x000fe60000011611 */
[----:B------:R-:W-:Y:S02]  /*5c00*/  @!P1 IMAD.IADD R0, R2, 0x1, -R3 ;  /* 0x0000000102009824 */ /* 0x000fe400078e0a03 */
[----:B------:R-:W-:Y:S02]  /*5c10*/  @!P1 IMAD.IADD R2, R3, 0x1, -R2 ;  /* 0x0000000103029824 */ /* 0x000fe400078e0a02 */
[----:B------:R-:W-:Y:S02]  /*5c20*/  @!P1 IMAD R44, R0, R7, R44 ;  /* 0x00000007002c9224 */ /* 0x000fe400078e022c */
[----:B------:R-:W-:Y:S01]  /*5c30*/  @!P1 IMAD R43, R2, R8, R43 ;  /* 0x00000008022b9224 */ /* 0x000fe200078e022b */
[----:B------:R-:W-:Y:S06]  /*5c40*/  @!P0 BRA `(.L_x_108) ;  /* 0x00000000007c8947 */ /* 0x000fec0003800000 */
[----:B------:R-:W1:Y:S01]  /*5c50*/  LDCU.64 UR8, c[0x4][0x80] ;  /* 0x01001000ff0877ac */ /* 0x000e620008000a00 */
[----:B------:R-:W-:Y:S01]  /*5c60*/  MOV R2, 0x0 ;  /* 0x0000000000027802 */ /* 0x000fe20000000f00 */
[----:B------:R-:W-:Y:S02]  /*5c70*/  HFMA2 R12, -RZ, RZ, 0, 5.9604644775390625e-08 ;  /* 0x00000001ff0c7431 */ /* 0x000fe400000001ff */
[----:B------:R-:W-:Y:S01]  /*5c80*/  IMAD.MOV.U32 R8, RZ, RZ, 0x70 ;  /* 0x00000070ff087424 */ /* 0x000fe200078e00ff */
[----:B------:R2:W3:Y:S01]  /*5c90*/  LDC.64 R14, c[0x4][R2] ;  /* 0x01000000020e7b82 */ /* 0x0004e20000000a00 */
[----:B------:R-:W4:Y:S01]  /*5ca0*/  LDCU.64 UR6, c[0x4][0x88] ;  /* 0x01001100ff0677ac */ /* 0x000f220008000a00 */
[----:B------:R-:W-:Y:S01]  /*5cb0*/  IMAD.MOV.U32 R13, RZ, RZ, RZ ;  /* 0x000000ffff0d7224 */ /* 0x000fe200078e00ff */
[----:B------:R-:W2:Y:S01]  /*5cc0*/  LDCU.64 UR4, c[0x4][0x8] ;  /* 0x01000100ff0477ac */ /* 0x000ea20008000a00 */
[----:B-1----:R-:W-:Y:S01]  /*5cd0*/  MOV R5, UR9 ;  /* 0x0000000900057c02 */ /* 0x002fe20008000f00 */
[----:B------:R-:W-:Y:S01]  /*5ce0*/  IMAD.U32 R4, RZ, RZ, UR8 ;  /* 0x00000008ff047e24 */ /* 0x000fe2000f8e00ff */
[----:B----4-:R-:W-:Y:S01]  /*5cf0*/  MOV R7, UR7 ;  /* 0x0000000700077c02 */ /* 0x010fe20008000f00 */
[----:B------:R-:W-:Y:S01]  /*5d00*/  IMAD.U32 R6, RZ, RZ, UR6 ;  /* 0x00000006ff067e24 */ /* 0x000fe2000f8e00ff */
[----:B--2---:R-:W-:Y:S01]  /*5d10*/  MOV R11, UR5 ;  /* 0x00000005000b7c02 */ /* 0x004fe20008000f00 */
[----:B------:R-:W-:Y:S02]  /*5d20*/  IMAD.U32 R10, RZ, RZ, UR4 ;  /* 0x00000004ff0a7e24 */ /* 0x000fe4000f8e00ff */
[----:B------:R-:W-:Y:S07]  /*5d30*/  LEPC R20, `(.L_x_109) ;  /* 0x000000001014794e */ /* 0x000fee0000000000 */
[----:B---3-5:R-:W-:Y:S05]  /*5d40*/  CALL.ABS.NOINC R14 ;  /* 0x000000000e007343 */ /* 0x028fea0003c00000 */
.L_x_109:
[----:B------:R-:W1:Y:S01]  /*5d50*/  LDCU.64 UR8, c[0x4][0x80] ;  /* 0x01001000ff0877ac */ /* 0x000e620008000a00 */
[----:B------:R-:W2:Y:S01]  /*5d60*/  LDC.64 R2, c[0x4][R2] ;  /* 0x0100000002027b82 */ /* 0x000ea20000000a00 */
[----:B------:R-:W-:Y:S02]  /*5d70*/  HFMA2 R12, -RZ, RZ, 0, 5.9604644775390625e-08 ;  /* 0x00000001ff0c7431 */ /* 0x000fe400000001ff */
[----:B------:R-:W-:Y:S02]  /*5d80*/  IMAD.MOV.U32 R8, RZ, RZ, 0x70 ;  /* 0x00000070ff087424 */ /* 0x000fe400078e00ff */
[----:B------:R-:W-:Y:S01]  /*5d90*/  IMAD.MOV.U32 R13, RZ, RZ, RZ ;  /* 0x000000ffff0d7224 */ /* 0x000fe200078e00ff */
[----:B------:R-:W3:Y:S01]  /*5da0*/  LDCU.64 UR6, c[0x4][0x88] ;  /* 0x01001100ff0677ac */ /* 0x000ee20008000a00 */
[----:B------:R-:W4:Y:S01]  /*5db0*/  LDCU.64 UR4, c[0x4][0x8] ;  /* 0x01000100ff0477ac */ /* 0x000f220008000a00 */
[----:B-1----:R-:W-:Y:S02]  /*5dc0*/  MOV R4, UR8 ;  /* 0x0000000800047c02 */ /* 0x002fe40008000f00 */
[----:B------:R-:W-:Y:S02]  /*5dd0*/  MOV R5, UR9 ;  /* 0x0000000900057c02 */ /* 0x000fe40008000f00 */
[----:B---3--:R-:W-:Y:S01]  /*5de0*/  MOV R7, UR7 ;  /* 0x0000000700077c02 */ /* 0x008fe20008000f00 */
[----:B------:R-:W-:Y:S01]  /*5df0*/  IMAD.U32 R6, RZ, RZ, UR6 ;  /* 0x00000006ff067e24 */ /* 0x000fe2000f8e00ff */
[----:B----4-:R-:W-:Y:S01]  /*5e00*/  MOV R11, UR5 ;  /* 0x00000005000b7c02 */ /* 0x010fe20008000f00 */
[----:B------:R-:W-:Y:S02]  /*5e10*/  IMAD.U32 R10, RZ, RZ, UR4 ;  /* 0x00000004ff0a7e24 */ /* 0x000fe4000f8e00ff */
[----:B------:R-:W-:Y:S07]  /*5e20*/  LEPC R20, `(.L_x_108) ;  /* 0x000000001014794e */ /* 0x000fee0000000000 */
[----:B--2---:R-:W-:Y:S05]  /*5e30*/  CALL.ABS.NOINC R2 ;  /* 0x0000000002007343 */ /* 0x004fea0003c00000 */
.L_x_108:
[----:B------:R-:W-:Y:S05]  /*5e40*/  BSYNC.RECONVERGENT B6 ;  /* 0x0000000000067941 */ /* 0x000fea0003800200 */
.L_x_107:
[----:B------:R-:W-:Y:S01]  /*5e50*/  ISETP.NE.U32.AND P4, PT, R86, RZ, PT ;  /* 0x000000ff5600720c */ /* 0x000fe20003f85070 */
[----:B------:R-:W-:Y:S01]  /*5e60*/  UISETP.NE.AND UP2, UPT, UR50, URZ, UPT ;  /* 0x000000ff3200728c */ /* 0x000fe2000bf45270 */
[----:B------:R-:W-:Y:S01]  /*5e70*/  ISETP.NE.U32.AND P2, PT, RZ, UR38, PT ;  /* 0x00000026ff007c0c */ /* 0x000fe2000bf45070 */
[----:B------:R-:W-:Y:S01]  /*5e80*/  UISETP.NE.U32.AND UP1, UPT, UR44, URZ, UPT ;  /* 0x000000ff2c00728c */ /* 0x000fe2000bf25070 */
[----:B------:R-:W-:Y:S01]  /*5e90*/  ISETP.NE.AND.EX P4, PT, R87, RZ, PT, P4 ;  /* 0x000000ff5700720c */ /* 0x000fe20003f85340 */
[----:B------:R-:W-:Y:S01]  /*5ea0*/  UPLOP3.LUT UP0, UPT, UPT, UPT, UPT, 0x40, 0x4 ;  /* 0x000000000004789c */ /* 0x000fe20003f0e870 */
[----:B------:R-:W-:Y:S01]  /*5eb0*/  ISETP.NE.AND.EX P2, PT, RZ, UR39, PT, P2 ;  /* 0x00000027ff007c0c */ /* 0x000fe2000bf45320 */
[----:B------:R-:W-:Y:S01]  /*5ec0*/  UISETP.NE.AND.EX UP1, UPT, UR45, URZ, UPT, UP1 ;  /* 0x000000ff2d00728c */ /* 0x000fe2000bf25310 */
[----:B------:R-:W-:Y:S04]  /*5ed0*/  PLOP3.LUT P1, PT, PT, PT, UP2, 0x80, 0x8 ;  /* 0x000000000008781c */ /* 0x000fe80003f2f028 */
[----:B------:R-:W-:Y:S06]  /*5ee0*/  @UP2 UPLOP3.LUT UP0, UPT, UPT, UPT, UP1, 0x80, 0x8 ;  /* 0x000000000008289c */ /* 0x000fec0003f0f010 */
[----:B------:R-:W-:Y:S01]  /*5ef0*/  PLOP3.LUT P0, PT, PT, PT, UP0, 0x80, 0x8 ;  /* 0x000000000008781c */ /* 0x000fe20003f0f008 */
[----:B------:R-:W-:Y:S01]  /*5f00*/  @!UPT UIADD3 URZ, UPT, UPT, URZ, URZ, URZ ;  /* 0x000000fffffff290 */ /* 0x000fe2000fffe0ff */
[----:B------:R-:W-:Y:S11]  /*5f10*/  BRA.U !UP1, `(.L_x_110) ;  /* 0x0000000109387547 */ /* 0x000ff6000b800000 */
[----:B------:R-:W-:Y:S01]  /*5f20*/  UISETP.NE.U32.AND UP0, UPT, UR38, URZ, UPT ;  /* 0x000000ff2600728c */ /* 0x000fe2000bf05070 */
[----:B------:R-:W-:Y:S02]  /*5f30*/  HFMA2 R0, -RZ, RZ, 0, 5.9604644775390625e-08 ;  /* 0x00000001ff007431 */ /* 0x000fe400000001ff */
[----:B------:R-:W-:Y:S01]  /*5f40*/  IMAD.MOV.U32 R92, RZ, RZ, 0x1 ;  /* 0x00000001ff5c7424 */ /* 0x000fe200078e00ff */
[----:B------:R-:W-:Y:S06]  /*5f50*/  UISETP.NE.AND.EX UP0, UPT, UR39, URZ, UPT, UP0 ;  /* 0x000000ff2700728c */ /* 0x000fec000bf05300 */
[----:B------:R-:W-:Y:S05]  /*5f60*/  PLOP3.LUT P3, PT, PT, PT, UP0, 0x80, 0x8 ;  /* 0x000000000008781c */ /* 0x000fea0003f6f008 */
[----:B------:R-:W1:Y:S01]  /*5f70*/  @UP0 LDCU.64 UR6, c[0x0][0x888] ;  /* 0x00011100ff0607ac */ /* 0x000e620008000a00 */
[----:B------:R-:W-:Y:S07]  /*5f80*/  @UP0 UIMAD UR4, UR36, UR44, URZ ;  /* 0x0000002c240402a4 */ /* 0x000fee000f8e02ff */
[----:B------:R-:W-:Y:S01]  /*5f90*/  @!P3 PRMT R92, R0, 0x7610, R92 ;  /* 0x00007610005cb816 */ /* 0x000fe2000000005c */
[----:B-1----:R-:W-:Y:S03]  /*5fa0*/  @UP0 UIMAD.WIDE UR6, UR4, 0x4, UR6 ;  /* 0x00000004040608a5 */ /* 0x002fe6000f8e0206 */
[----:B------:R-:W1:Y:S03]  /*5fb0*/  @!UP0 LDCU UR4, c[0x0][0x880] ;  /* 0x00011000ff0487ac */ /* 0x000e660008000800 */
[----:B------:R-:W-:Y:S01]  /*5fc0*/  IMAD.U32 R2, RZ, RZ, UR6 ;  /* 0x00000006ff027e24 */ /* 0x000fe2000f8e00ff */
[----:B------:R-:W-:Y:S05]  /*5fd0*/  MOV R3, UR7 ;  /* 0x0000000700037c02 */ /* 0x000fea0008000f00 */
[----:B-----5:R2:W5:Y:S02]  /*5fe0*/  @P3 LDG.E R49, desc[UR46][R2.64] ;  /* 0x0000002e02313981 */ /* 0x020564000c1e1900 */
[----:B-12---:R-:W-:Y:S02]  /*5ff0*/  @!P3 IMAD.U32 R49, RZ, RZ, UR4 ;  /* 0x00000004ff31be24 */ /* 0x006fe4000f8e00ff */
.L_x_110:
[----:B------:R-:W-:Y:S05]  /*6000*/  @!P4 BRA `(.L_x_111) ;  /* 0x000000000020c947 */ /* 0x000fea0003800000 */
[----:B------:R-:W-:Y:S04]  /*6010*/  ISETP.NE.U32.AND P3, PT, R84, RZ, PT ;  /* 0x000000ff5400720c */ /* 0x000fe80003f65070 */
[----:B------:R-:W-:Y:S11]  /*6020*/  ISETP.NE.AND.EX P3, PT, R85, RZ, PT, P3 ;  /* 0x000000ff5500720c */ /* 0x000ff60003f65330 */
[----:B------:R-:W-:Y:S02]  /*6030*/  @!UPT UIADD3 URZ, UPT, UPT, URZ, URZ, URZ ;  /* 0x000000fffffff290 */ /* 0x000fe4000fffe0ff */
[----:B------:R-:W1:Y:S01]  /*6040*/  @P3 LDC.64 R2, c[0x0][0x8a8] ;  /* 0x00022a00ff023b82 */ /* 0x000e620000000a00 */
[----:B------:R-:W-:Y:S04]  /*6050*/  @P3 IMAD R0, R86, UR36, RZ ;  /* 0x0000002456003c24 */ /* 0x000fe8000f8e02ff */
[----:B-1----:R-:W-:Y:S05]  /*6060*/  @P3 IMAD.WIDE R2, R0, 0x4, R2 ;  /* 0x0000000400023825 */ /* 0x002fea00078e0202 */
[----:B-----5:R1:W5:Y:S02]  /*6070*/  @P3 LDG.E R47, desc[UR46][R2.64] ;  /* 0x0000002e022f3981 */ /* 0x020364000c1e1900 */
[----:B-1----:R-:W2:Y:S02]  /*6080*/  @!P3 LDC R47, c[0x0][0x8a0] ;  /* 0x00022800ff2fbb82 */ /* 0x002ea40000000800 */
.L_x_111:
[----:B-----5:R-:W-:Y:S01]  /*6090*/  FSETP.NEU.AND P3, PT, R49, RZ, PT ;  /* 0x000000ff3100720b */ /* 0x020fe20003f6d000 */
[----:B------:R-:W-:Y:S01]  /*60a0*/  BSSY B1, `(.L_x_112) ;  /* 0x0000039000017945 */ /* 0x000fe20003800000 */
[----:B------:R-:W-:Y:S01]  /*60b0*/  SEL R3, RZ, 0xffffffff, P2 ;  /* 0xffffffffff037807 */ /* 0x000fe20001000000 */
[----:B------:R-:W-:Y:S01]  /*60c0*/  IMAD.MOV.U32 R61, RZ, RZ, 0x1 ;  /* 0x00000001ff3d7424 */ /* 0x000fe200078e00ff */
[----:B------:R-:W-:Y:S01]  /*60d0*/  @P1 LOP3.LUT P2, RZ, R92, 0xff, RZ, 0xc0, !PT ;  /* 0x000000ff5cff1812 */ /* 0x000fe2000784c0ff */
[----:B------:R-:W-:Y:S01]  /*60e0*/  IMAD R48, R45, 0x80, R46 ;  /* 0x000000802d307824 */ /* 0x000fe200078e022e */
[----:B------:R-:W-:Y:S01]  /*60f0*/  @P1 SEL R0, RZ, 0xffffffff, P3 ;  /* 0xffffffffff001807 */ /* 0x000fe20001800000 */
[----:B------:R-:W-:Y:S01]  /*6100*/  IMAD R110, R105, -0x10, R103 ;  /* 0xfffffff0696e7824 */ /* 0x000fe200078e0267 */
[----:B------:R-:W-:Y:S01]  /*6110*/  LOP3.LUT R101, R101, 0x1, RZ, 0x3c, !PT ;  /* 0x0000000165657812 */ /* 0x000fe200078e3cff */
[----:B------:R-:W-:Y:S01]  /*6120*/  IMAD.MOV.U32 R60, RZ, RZ, RZ ;  /* 0x000000ffff3c7224 */ /* 0x000fe200078e00ff */
[----:B------:R-:W-:Y:S02]  /*6130*/  @P0 SEL R0, R3, R0, !P2 ;  /* 0x0000000003000207 */ /* 0x000fe40005000000 */
[----:B------:R-:W-:Y:S02]  /*6140*/  CS2R R82, SRZ ;  /* 0x0000000000527805 */ /* 0x000fe4000001ff00 */
[----:B------:R-:W-:Y:S02]  /*6150*/  LEA R112, R45, UR48, 0x3 ;  /* 0x000000302d707c11 */ /* 0x000fe4000f8e18ff */
[----:B------:R-:W-:Y:S02]  /*6160*/  CS2R R80, SRZ ;  /* 0x0000000000507805 */ /* 0x000fe4000001ff00 */
[----:B------:R-:W-:Y:S02]  /*6170*/  @P1 LOP3.LUT R0, R0, 0x1, RZ, 0xc0, !PT ;  /* 0x0000000100001812 */ /* 0x000fe400078ec0ff */
[----:B------:R-:W-:Y:S02]  /*6180*/  CS2R R74, SRZ ;  /* 0x00000000004a7805 */ /* 0x000fe4000001ff00 */
[----:B------:R-:W-:Y:S02]  /*6190*/  PLOP3.LUT P2, PT, PT, PT, UP1, 0x80, 0x8 ;  /* 0x000000000008781c */ /* 0x000fe40003f4f018 */
[----:B------:R-:W-:Y:S02]  /*61a0*/  CS2R R72, SRZ ;  /* 0x0000000000487805 */ /* 0x000fe4000001ff00 */
[----:B------:R-:W-:Y:S02]  /*61b0*/  ISETP.NE.U32.OR P5, PT, R0, 0x1, !P1 ;  /* 0x000000010000780c */ /* 0x000fe40004fa5470 */
[----:B------:R-:W-:Y:S02]  /*61c0*/  CS2R R66, SRZ ;  /* 0x0000000000427805 */ /* 0x000fe4000001ff00 */
[----:B------:R-:W-:Y:S02]  /*61d0*/  LOP3.LUT P4, R108, R92, 0xff, RZ, 0xc0, !PT ;  /* 0x000000ff5c6c7812 */ /* 0x000fe4000788c0ff */
[----:B------:R-:W-:Y:S02]  /*61e0*/  CS2R R64, SRZ ;  /* 0x0000000000407805 */ /* 0x000fe4000001ff00 */
[----:B------:R-:W-:Y:S02]  /*61f0*/  SEL R2, RZ, 0xffffffff, P3 ;  /* 0xffffffffff027807 */ /* 0x000fe40001800000 */
[----:B------:R-:W-:Y:S02]  /*6200*/  CS2R R58, SRZ ;  /* 0x00000000003a7805 */ /* 0x000fe4000001ff00 */
[----:B------:R-:W-:Y:S02]  /*6210*/  P2R R111, PR, RZ, 0x20 ;  /* 0x00000020ff6f7803 */ /* 0x000fe40000000000 */
[----:B------:R-:W-:Y:S02]  /*6220*/  CS2R R56, SRZ ;  /* 0x0000000000387805 */ /* 0x000fe4000001ff00 */
[----:B------:R-:W-:Y:S02]  /*6230*/  @P2 SEL R2, R3, R2, !P4 ;  /* 0x0000000203022207 */ /* 0x000fe40006000000 */
[----:B------:R-:W-:Y:S02]  /*6240*/  @P5 SHF.L.U32 R0, R101, 0x1f, RZ ;  /* 0x0000001f65005819 */ /* 0x000fe400000006ff */
[----:B------:R-:W-:Y:S02]  /*6250*/  LOP3.LUT R2, R2, 0x1, RZ, 0xc0, !PT ;  /* 0x0000000102027812 */ /* 0x000fe400078ec0ff */
[----:B------:R1:W3:Y:S02]  /*6260*/  @P5 SYNCS.PHASECHK.TRANS64.TRYWAIT P1, [UR48+0x80], R0 ;  /* 0x00008000ff0055a7 */ /* 0x0002e40008021130 */
[----:B------:R-:W-:Y:S04]  /*6270*/  ISETP.NE.U32.AND P2, PT, R2, 0x1, PT ;  /* 0x000000010200780c */ /* 0x000fe80003f45070 */
[----:B------:R-:W-:Y:S02]  /*6280*/  P2R R62, PR, RZ, 0x4 ;  /* 0x00000004ff3e7803 */ /* 0x000fe40000000000 */
[----:B-1----:R-:W-:Y:S04]  /*6290*/  SHF.L.U32 R0, R100, 0x1f, RZ ;  /* 0x0000001f64007819 */ /* 0x002fe800000006ff */
[----:B------:R1:W4:Y:S01]  /*62a0*/  SYNCS.PHASECHK.TRANS64.TRYWAIT P0, [R112+URZ+0xf0], R0 ;  /* 0x0000f000700075a7 */ /* 0x00032200080011ff */
[----:B---3--:R-:W-:Y:S01]  /*62b0*/  @P5 SEL R61, RZ, 0x1, !P1 ;  /* 0x00000001ff3d5807 */ /* 0x008fe20004800000 */
[----:B-1----:R-:W-:Y:S06]  /*62c0*/  @!P5 BRA `(.L_x_113) ;  /* 0x000000000058d947 */ /* 0x002fec0003800000 */
[----:B------:R-:W-:Y:S01]  /*62d0*/  IMAD.MOV.U32 R83, RZ, RZ, RZ ;  /* 0x000000ffff537224 */ /* 0x000fe200078e00ff */
[----:B------:R-:W-:Y:S01]  /*62e0*/  ISETP.NE.AND P1, PT, R61, RZ, PT ;  /* 0x000000ff3d00720c */ /* 0x000fe20003f25270 */
[----:B------:R-:W-:Y:S01]  /*62f0*/  BSSY B0, `(.L_x_114) ;  /* 0x000000c000007945 */ /* 0x000fe20003800000 */
[----:B------:R-:W-:Y:S02]  /*6300*/  CS2R R58, SRZ ;  /* 0x00000000003a7805 */ /* 0x000fe4000001ff00 */
[----:B------:R-:W-:Y:S02]  /*6310*/  CS2R R56, SRZ ;  /* 0x0000000000387805 */ /* 0x000fe4000001ff00 */
[----:B------:R-:W-:Y:S02]  /*6320*/  CS2R R66, SRZ ;  /* 0x0000000000427805 */ /* 0x000fe4000001ff00 */
[----:B------:R-:W-:Y:S02]  /*6330*/  CS2R R64, SRZ ;  /* 0x0000000000407805 */ /* 0x000fe4000001ff00 */
[----:B------:R-:W-:Y:S02]  /*6340*/  CS2R R74, SRZ ;  /* 0x00000000004a7805 */ /* 0x000fe4000001ff00 */
[----:B------:R-:W-:Y:S02]  /*6350*/  CS2R R72, SRZ ;  /* 0x0000000000487805 */ /* 0x000fe4000001ff00 */
[----:B------:R-:W-:Y:S01]  /*6360*/  CS2R R80, SRZ ;  /* 0x0000000000507805 */ /* 0x000fe2000001ff00 */
[----:B------:R-:W-:Y:S06]  /*6370*/  @P1 BRA `(.L_x_115) ;  /* 0x00000000000c1947 */ /* 0x000fec0003800000 */
[----:B------:R-:W-:Y:S04]  /*6380*/  SHF.L.U32 R3, R101, 0x1f, RZ ;  /* 0x0000001f65037819 */ /* 0x000fe800000006ff */
[----:B------:R-:W1:Y:S02]  /*6390*/  SYNCS.PHASECHK.TRANS64.TRYWAIT P1, [UR48+0x80], R3 ;  /* 0x00008003ff0075a7 */ /* 0x000e640008021130 */
[----:B-1----:R-:W-:Y:S05]  /*63a0*/  @!P1 BRA `(.L_x_116) ;  /* 0x0000004000109947 */ /* 0x002fea0003800000 */
.L_x_115:
[----:B------:R-:W-:Y:S05]  /*63b0*/  BSYNC B0 ;  /* 0x0000000000007941 */ /* 0x000fea0003800000 */
.L_x_114:
[----:B------:R-:W-:Y:S01]  /*63c0*/  ISETP.NE.AND P1, PT, R62, RZ, PT ;  /* 0x000000ff3e00720c */ /* 0x000fe20003f25270 */
[----:B------:R-:W-:Y:S11]  /*63d0*/  HFMA2 R60, -RZ, RZ, 0, 5.9604644775390625e-08 ;  /* 0x00000001ff3c7431 */ /* 0x000ff600000001ff */
[----:B------:R-:W-:Y:S01]  /*63e0*/  @!UPT UIADD3 URZ, UPT, UPT, URZ, URZ, URZ ;  /* 0x000000fffffff290 */ /* 0x000fe2000fffe0ff */
[----:B------:R3:W1:Y:S04]  /*63f0*/  @P1 LDS.128 R56, [R104] ;  /* 0x0000000068381984 */ /* 0x0006680000000c00 */
[----:B------:R3:W1:Y:S04]  /*6400*/  @P1 LDS.128 R64, [R103+0x10] ;  /* 0x0000100067401984 */ /* 0x0006680000000c00 */
[----:B------:R3:W1:Y:S04]  /*6410*/  @P1 LDS.128 R72, [R102+0x20] ;  /* 0x0000200066481984 */ /* 0x0006680000000c00 */
[----:B------:R3:W1:Y:S02]  /*6420*/  @P1 LDS.128 R80, [R110+0x30] ;  /* 0x000030006e501984 */ /* 0x0006640000000c00 */
.L_x_113:
[----:B------:R-:W-:Y:S05]  /*6430*/  BSYNC B1 ;  /* 0x0000000000017941 */ /* 0x000fea0003800000 */
.L_x_112:
[----:B-1----:R-:W-:Y:S04]  /*6440*/  SHF.R.U32.HI R2, RZ, 0x15, R48 ;  /* 0x00000015ff027819 */ /* 0x002fe80000011630 */
[----:B------:R-:W-:Y:S01]  /*6450*/  LOP3.LUT P1, RZ, R2, 0x3, R96, 0x48, !PT ;  /* 0x0000000302ff7812 */ /* 0x000fe20007824860 */
[----:B------:R-:W-:Y:S01]  /*6460*/  @!UPT UIADD3 URZ, UPT, UPT, URZ, URZ, URZ ;  /* 0x000000fffffff290 */ /* 0x000fe2000fffe0ff */
[----:B----4-:R-:W-:Y:S11]  /*6470*/  @P0 BRA `(.L_x_117) ;  /* 0x0000000000080947 */ /* 0x010ff60003800000 */
[----:B------:R-:W1:Y:S02]  /*6480*/  SYNCS.PHASECHK.TRANS64.TRYWAIT P0, [R112+URZ+0xf0], R0 ;  /* 0x0000f000700075a7 */ /* 0x000e6400080011ff */
[----:B-1----:R-:W-:Y:S05]  /*6490*/  @!P0 BRA `(.L_x_118) ;  /* 0x0000003c00ec8947 */ /* 0x002fea0003800000 */
.L_x_117:
[----:B------:R-:W-:Y:S05]  /*64a0*/  @!P1 BRA `(.L_x_119) ;  /* 0x0000000000409947 */ /* 0x000fea0003800000 */
[----:B------:R-:W4:Y:S01]  /*64b0*/  LDCU.64 UR8, c[0x4][0x70] ;  /* 0x01000e00ff0877ac */ /* 0x000f220008000a00 */
[----:B------:R-:W-:Y:S01]  /*64c0*/  MOV R3, 0x0 ;  /* 0x0000000000037802 */ /* 0x000fe20000000f00 */
[----:B------:R-:W-:Y:S02]  /*64d0*/  HFMA2 R12, -RZ, RZ, 0, 5.9604644775390625e-08 ;  /* 0x00000001ff0c7431 */ /* 0x000fe400000001ff */
[----:B------:R-:W-:Y:S02]  /*64e0*/  IMAD.MOV.U32 R8, RZ, RZ, 0x192 ;  /* 0x00000192ff087424 */ /* 0x000fe400078e00ff */
[----:B------:R-:W-:Y:S01]  /*64f0*/  IMAD.MOV.U32 R13, RZ, RZ, RZ ;  /* 0x000000ffff0d7224 */ /* 0x000fe200078e00ff */
[----:B------:R-:W5:Y:S01]  /*6500*/  LDCU.64 UR6, c[0x4][0x78] ;  /* 0x01000f00ff0677ac */ /* 0x000f620008000a00 */
[----:B------:R-:W1:Y:S01]  /*6510*/  LDC.64 R2, c[0x4][R3] ;  /* 0x0100000003027b82 */ /* 0x000e620000000a00 */
[----:B------:R-:W2:Y:S01]  /*6520*/  LDCU.64 UR4, c[0x4][0x10] ;  /* 0x01000200ff0477ac */ /* 0x000ea20008000a00 */
[----:B----4-:R-:W-:Y:S01]  /*6530*/  MOV R5, UR9 ;  /* 0x0000000900057c02 */ /* 0x010fe20008000f00 */
[----:B------:R-:W-:Y:S01]  /*6540*/  IMAD.U32 R4, RZ, RZ, UR8 ;  /* 0x00000008ff047e24 */ /* 0x000fe2000f8e00ff */
[----:B-----5:R-:W-:Y:S01]  /*6550*/  MOV R7, UR7 ;  /* 0x0000000700077c02 */ /* 0x020fe20008000f00 */
[----:B------:R-:W-:Y:S01]  /*6560*/  IMAD.U32 R6, RZ, RZ, UR6 ;  /* 0x00000006ff067e24 */ /* 0x000fe2000f8e00ff */
[----:B--2---:R-:W-:Y:S01]  /*6570*/  MOV R11, UR5 ;  /* 0x00000005000b7c02 */ /* 0x004fe20008000f00 */
[----:B------:R-:W-:Y:S02]  /*6580*/  IMAD.U32 R10, RZ, RZ, UR4 ;  /* 0x00000004ff0a7e24 */ /* 0x000fe4000f8e00ff */
[----:B------:R-:W-:Y:S07]  /*6590*/  LEPC R20, `(.L_x_119) ;  /* 0x000000001014794e */ /* 0x000fee0000000000 */
[----:B-1-3--:R-:W-:Y:S05]  /*65a0*/  CALL.ABS.NOINC R2 ;  /* 0x0000000002007343 */ /* 0x00afea0003c00000 */
.L_x_119:
[----:B------:R-:W-:Y:S05]  /*65b0*/  WARPSYNC.ALL ;  /* 0x0000000000007948 */ /* 0x000fea0003800000 */
[----:B------:R-:W-:Y:S01]  /*65c0*/  R2UR UR4, R48 ;  /* 0x00000000300472ca */ /* 0x000fe200000e0000 */
[--C-:B------:R-:W-:Y:S01]  /*65d0*/  HADD2.F32 R50, -RZ, R56.reuse.H0_H0 ;  /* 0x20000038ff327230 */ /* 0x100fe20000004100 */
[----:B------:R-:W-:Y:S01]  /*65e0*/  ISETP.NE.AND P0, PT, R106, RZ, PT ;  /* 0x000000ff6a00720c */ /* 0x000fe20003f05270 */
[----:B------:R-:W-:Y:S01]  /*65f0*/  HADD2.F32 R51, -RZ, R56.H1_H1 ;  /* 0x30000038ff337230 */ /* 0x000fe20000004100 */
[----:B------:R-:W-:Y:S01]  /*6600*/  BSSY.RECONVERGENT B0, `(.L_x_120) ;  /* 0x0000086000007945 */ /* 0x000fe20003800200 */
[--C-:B------:R-:W-:Y:S08]  /*6610*/  HADD2.F32 R52, -RZ, R57.reuse.H0_H0 ;  /* 0x20000039ff347230 */ /* 0x100ff00000004100 */
[----:B------:R-:W1:Y:S02]  /*6620*/  LDTM.x32 R4, tmem[UR4] ;  /* 0x00000004000479ee */ /* 0x000e6400082c0000 */
[C---:B-12---:R-:W-:Y:S01]  /*6630*/  FMUL R0, R47.reuse, R4 ;  /* 0x000000042f007220 */ /* 0x046fe20000400000 */
[C---:B------:R-:W-:Y:S01]  /*6640*/  FMUL R2, R47.reuse, R5 ;  /* 0x000000052f027220 */ /* 0x040fe20000400000 */
[C---:B------:R-:W-:Y:S01]  /*6650*/  FMUL R4, R47.reuse, R8 ;  /* 0x000000082f047220 */ /* 0x040fe20000400000 */
[----:B------:R-:W-:Y:S01]  /*6660*/  FMUL R3, R47, R6 ;  /* 0x000000062f037220 */ /* 0x000fe20000400000 */
[C---:B------:R-:W-:Y:S01]  /*6670*/  FFMA R0, R49.reuse, R50, R0 ;  /* 0x0000003231007223 */ /* 0x040fe20000000000 */
[----:B------:R-:W-:Y:S01]  /*6680*/  FFMA R2, R49, R51, R2 ;  /* 0x0000003331027223 */ /* 0x000fe20000000002 */
[C---:B------:R-:W-:Y:S01]  /*6690*/  FMUL R5, R47.reuse, R9 ;  /* 0x000000092f057220 */ /* 0x040fe20000400000 */
        /* <DEDUP_REMOVED lines=16> */
[----:B------:R-:W-:Y:S02]  /*67a0*/  HADD2.F32 R32, -RZ, R57.H1_H1 ;  /* 0x30000039ff207230 */ /* 0x000fe40000004100 */
[C---:B------:R-:W-:Y:S01]  /*67b0*/  FMUL R26, R47.reuse, R30 ;  /* 0x0000001e2f1a7220 */ /* 0x040fe20000400000 */
[----:B------:R-:W-:Y:S01]  /*67c0*/  FMUL R29, R47, R33 ;  /* 0x000000212f1d7220 */ /* 0x000fe20000400000 */
[--C-:B------:R-:W-:Y:S02]  /*67d0*/  HADD2.F32 R33, -RZ, R58.reuse.H0_H0 ;  /* 0x2000003aff217230 */ /* 0x100fe40000004100 */
[----:B------:R-:W-:Y:S01]  /*67e0*/  FFMA R3, R49, R52, R3 ;  /* 0x0000003431037223 */ /* 0x000fe20000000003 */
[C---:B------:R-:W-:Y:S01]  /*67f0*/  FMUL R7, R47.reuse, R7 ;  /* 0x000000072f077220 */ /* 0x040fe20000400000 */
[----:B------:R-:W-:Y:S01]  /*6800*/  FMUL R30, R47, R34 ;  /* 0x000000222f1e7220 */ /* 0x000fe20000400000 */
[----:B------:R-:W-:Y:S01]  /*6810*/  HADD2.F32 R34, -RZ, R58.H1_H1 ;  /* 0x3000003aff227230 */ /* 0x000fe20000004100 */
[----:B------:R-:W-:Y:S01]  /*6820*/  F2FP.F16.F32.PACK_AB R52, R2, R0 ;  /* 0x000000000234723e */ /* 0x000fe200000000ff */
[--C-:B------:R-:W-:Y:S02]  /*6830*/  HADD2.F32 R0, -RZ, R59.reuse.H0_H0 ;  /* 0x2000003bff007230 */ /* 0x100fe40000004100 */
[C---:B------:R-:W-:Y:S01]  /*6840*/  FFMA R7, R49.reuse, R32, R7 ;  /* 0x0000002031077223 */ /* 0x040fe20000000007 */
[----:B------:R-:W-:Y:S02]  /*6850*/  HADD2.F32 R2, -RZ, R59.H1_H1 ;  /* 0x3000003bff027230 */ /* 0x000fe40000004100 */
[C---:B------:R-:W-:Y:S01]  /*6860*/  FFMA R4, R49.reuse, R33, R4 ;  /* 0x0000002131047223 */ /* 0x040fe20000000004 */
[C---:B------:R-:W-:Y:S01]  /*6870*/  FFMA R5, R49.reuse, R34, R5 ;  /* 0x0000002231057223 */ /* 0x040fe20000000005 */
[----:B------:R-:W-:Y:S01]  /*6880*/  FFMA R6, R49, R0, R6 ;  /* 0x0000000031067223 */ /* 0x000fe20000000006 */
[--C-:B------:R-:W-:Y:S02]  /*6890*/  HADD2.F32 R0, -RZ, R64.reuse.H0_H0 ;  /* 0x20000040ff007230 */ /* 0x100fe40000004100 */
[----:B------:R-:W-:Y:S01]  /*68a0*/  FMUL R11, R47, R11 ;  /* 0x0000000b2f0b7220 */ /* 0x000fe20000400000 */
[----:B------:R-:W-:Y:S01]  /*68b0*/  F2FP.F16.F32.PACK_AB R53, R7, R3 ;  /* 0x000000030735723e */ /* 0x000fe200000000ff */
[--C-:B------:R-:W-:Y:S02]  /*68c0*/  HADD2.F32 R3, -RZ, R65.reuse.H0_H0 ;  /* 0x20000041ff037230 */ /* 0x100fe40000004100 */
[----:B------:R-:W-:Y:S01]  /*68d0*/  FMUL R15, R47, R15 ;  /* 0x0000000f2f0f7220 */ /* 0x000fe20000400000 */
[C---:B------:R-:W-:Y:S01]  /*68e0*/  FFMA R11, R49.reuse, R2, R11 ;  /* 0x00000002310b7223 */ /* 0x040fe2000000000b */
[----:B------:R-:W-:Y:S02]  /*68f0*/  HADD2.F32 R2, -RZ, R64.H1_H1 ;  /* 0x30000040ff027230 */ /* 0x000fe40000004100 */
[----:B------:R-:W-:Y:S01]  /*6900*/  FFMA R8, R49, R0, R8 ;  /* 0x0000000031087223 */ /* 0x000fe20000000008 */
[----:B------:R-:W-:Y:S02]  /*6910*/  HADD2.F32 R0, -RZ, R65.H1_H1 ;  /* 0x30000041ff007230 */ /* 0x000fe40000004100 */
[C---:B------:R-:W-:Y:S01]  /*6920*/  FMUL R19, R47.reuse, R19 ;  /* 0x000000132f137220 */ /* 0x040fe20000400000 */
[----:B------:R-:W-:Y:S01]  /*6930*/  FMUL R23, R47, R23 ;  /* 0x000000172f177220 */ /* 0x000fe20000400000 */
[C---:B------:R-:W-:Y:S01]  /*6940*/  FFMA R9, R49.reuse, R2, R9 ;  /* 0x0000000231097223 */ /* 0x040fe20000000009 */
[C---:B------:R-:W-:Y:S01]  /*6950*/  FFMA R10, R49.reuse, R3, R10 ;  /* 0x00000003310a7223 */ /* 0x040fe2000000000a */
[----:B------:R-:W-:Y:S01]  /*6960*/  FFMA R15, R49, R0, R15 ;  /* 0x00000000310f7223 */ /* 0x000fe2000000000f */
[--C-:B------:R-:W-:Y:S02]  /*6970*/  HADD2.F32 R2, -RZ, R66.reuse.H0_H0 ;  /* 0x20000042ff027230 */ /* 0x100fe40000004100 */
[----:B------:R-:W-:Y:S01]  /*6980*/  FMUL R27, R47, R27 ;  /* 0x0000001b2f1b7220 */ /* 0x000fe20000400000 */
[----:B------:R-:W-:Y:S01]  /*6990*/  HADD2.F32 R0, -RZ, R66.H1_H1 ;  /* 0x30000042ff007230 */ /* 0x000fe20000004100 */
[----:B------:R-:W-:Y:S01]  /*69a0*/  F2FP.F16.F32.PACK_AB R54, R5, R4 ;  /* 0x000000040536723e */ /* 0x000fe200000000ff */
[--C-:B------:R-:W-:Y:S02]  /*69b0*/  HADD2.F32 R3, -RZ, R67.reuse.H0_H0 ;  /* 0x20000043ff037230 */ /* 0x100fe40000004100 */
[C---:B------:R-:W-:Y:S01]  /*69c0*/  FFMA R12, R49.reuse, R2, R12 ;  /* 0x00000002310c7223 */ /* 0x040fe2000000000c */
[--C-:B------:R-:W-:Y:S02]  /*69d0*/  HADD2.F32 R2, -RZ, R72.reuse.H0_H0 ;  /* 0x20000048ff027230 */ /* 0x100fe40000004100 */
[C---:B------:R-:W-:Y:S01]  /*69e0*/  FFMA R13, R49.reuse, R0, R13 ;  /* 0x00000000310d7223 */ /* 0x040fe2000000000d */
[----:B------:R-:W-:Y:S02]  /*69f0*/  HADD2.F32 R0, -RZ, R67.H1_H1 ;  /* 0x30000043ff007230 */ /* 0x000fe40000004100 */
[----:B------:R-:W-:Y:S01]  /*6a00*/  FFMA R14, R49, R3, R14 ;  /* 0x00000003310e7223 */ /* 0x000fe2000000000e */
[----:B------:R-:W-:Y:S01]  /*6a10*/  HADD2.F32 R3, -RZ, R72.H1_H1 ;  /* 0x30000048ff037230 */ /* 0x000fe20000004100 */
[----:B------:R-:W-:Y:S01]  /*6a20*/  F2FP.F16.F32.PACK_AB R55, R11, R6 ;  /* 0x000000060b37723e */ /* 0x000fe200000000ff */
[----:B------:R-:W-:Y:S01]  /*6a30*/  FMUL R31, R47, R31 ;  /* 0x0000001f2f1f7220 */ /* 0x000fe20000400000 */
[C---:B------:R-:W-:Y:S01]  /*6a40*/  FFMA R19, R49.reuse, R0, R19 ;  /* 0x0000000031137223 */ /* 0x040fe20000000013 */
[--C-:B------:R-:W-:Y:S02]  /*6a50*/  HADD2.F32 R0, -RZ, R73.reuse.H0_H0 ;  /* 0x20000049ff007230 */ /* 0x100fe40000004100 */
[C---:B------:R-:W-:Y:S01]  /*6a60*/  FFMA R16, R49.reuse, R2, R16 ;  /* 0x0000000231107223 */ /* 0x040fe20000000010 */
[----:B------:R1:W-:Y:S01]  /*6a70*/  STS.128 [R104], R52 ;  /* 0x0000003468007388 */ /* 0x0003e20000000c00 */
[C---:B------:R-:W-:Y:S01]  /*6a80*/  FFMA R17, R49.reuse, R3, R17 ;  /* 0x0000000331117223 */ /* 0x040fe20000000011 */
[----:B------:R-:W-:Y:S02]  /*6a90*/  HADD2.F32 R2, -RZ, R73.H1_H1 ;  /* 0x30000049ff027230 */ /* 0x000fe40000004100 */
[----:B------:R-:W-:Y:S01]  /*6aa0*/  FFMA R18, R49, R0, R18 ;  /* 0x0000000031127223 */ /* 0x000fe20000000012 */
[--C-:B------:R-:W-:Y:S01]  /*6ab0*/  HADD2.F32 R0, -RZ, R74.reuse.H0_H0 ;  /* 0x2000004aff007230 */ /* 0x100fe20000004100 */
[----:B------:R-:W-:Y:S01]  /*6ac0*/  F2FP.F16.F32.PACK_AB R8, R9, R8 ;  /* 0x000000080908723e */ /* 0x000fe200000000ff */
[--C-:B------:R-:W-:Y:S02]  /*6ad0*/  HADD2.F32 R3, -RZ, R75.reuse.H0_H0 ;  /* 0x2000004bff037230 */ /* 0x100fe40000004100 */
[C---:B------:R-:W-:Y:S01]  /*6ae0*/  FFMA R23, R49.reuse, R2, R23 ;  /* 0x0000000231177223 */ /* 0x040fe20000000017 */
[----:B------:R-:W-:Y:S02]  /*6af0*/  HADD2.F32 R2, -RZ, R74.H1_H1 ;  /* 0x3000004aff027230 */ /* 0x000fe40000004100 */
[----:B------:R-:W-:Y:S01]  /*6b00*/  FFMA R20, R49, R0, R20 ;  /* 0x0000000031147223 */ /* 0x000fe20000000014 */
[----:B------:R-:W-:Y:S01]  /*6b10*/  HADD2.F32 R0, -RZ, R75.H1_H1 ;  /* 0x3000004bff007230 */ /* 0x000fe20000004100 */
[----:B------:R-:W-:Y:S01]  /*6b20*/  F2FP.F16.F32.PACK_AB R9, R15, R10 ;  /* 0x0000000a0f09723e */ /* 0x000fe200000000ff */
[----:B------:R-:W-:Y:S02]  /*6b30*/  HADD2.F32 R4, -RZ, R83.H0_H0 ;  /* 0x20000053ff047230 */ /* 0x000fe40000004100 */
[C---:B------:R-:W-:Y:S01]  /*6b40*/  FFMA R21, R49.reuse, R2, R21 ;  /* 0x0000000231157223 */ /* 0x040fe20000000015 */
[C---:B------:R-:W-:Y:S01]  /*6b50*/  FFMA R22, R49.reuse, R3, R22 ;  /* 0x0000000331167223 */ /* 0x040fe20000000016 */
[----:B------:R-:W-:Y:S01]  /*6b60*/  FFMA R27, R49, R0, R27 ;  /* 0x00000000311b7223 */ /* 0x000fe2000000001b */
[--C-:B------:R-:W-:Y:S01]  /*6b70*/  HADD2.F32 R2, -RZ, R80.reuse.H0_H0 ;  /* 0x20000050ff027230 */ /* 0x100fe20000004100 */
[----:B------:R-:W-:Y:S01]  /*6b80*/  F2FP.F16.F32.PACK_AB R10, R13, R12 ;  /* 0x0000000c0d0a723e */ /* 0x000fe200000000ff */
[----:B------:R-:W-:Y:S01]  /*6b90*/  HADD2.F32 R0, -RZ, R80.H1_H1 ;  /* 0x30000050ff007230 */ /* 0x000fe20000004100 */
[----:B------:R-:W-:Y:S01]  /*6ba0*/  F2FP.F16.F32.PACK_AB R11, R19, R14 ;  /* 0x0000000e130b723e */ /* 0x000fe200000000ff */
[--C-:B------:R-:W-:Y:S02]  /*6bb0*/  HADD2.F32 R3, -RZ, R81.reuse.H0_H0 ;  /* 0x20000051ff037230 */ /* 0x100fe40000004100 */
[C---:B------:R-:W-:Y:S01]  /*6bc0*/  FFMA R24, R49.reuse, R2, R24 ;  /* 0x0000000231187223 */ /* 0x040fe20000000018 */
[--C-:B------:R-:W-:Y:S02]  /*6bd0*/  HADD2.F32 R2, -RZ, R82.reuse.H0_H0 ;  /* 0x20000052ff027230 */ /* 0x100fe40000004100 */
[C---:B------:R-:W-:Y:S01]  /*6be0*/  FFMA R25, R49.reuse, R0, R25 ;  /* 0x0000000031197223 */ /* 0x040fe20000000019 */
[----:B------:R1:W-:Y:S01]  /*6bf0*/  STS.128 [R103+0x10], R8 ;  /* 0x0000100867007388 */ /* 0x0003e20000000c00 */
[----:B------:R-:W-:Y:S02]  /*6c00*/  HADD2.F32 R0, -RZ, R81.H1_H1 ;  /* 0x30000051ff007230 */ /* 0x000fe40000004100 */
[----:B------:R-:W-:Y:S01]  /*6c10*/  FFMA R26, R49, R3, R26 ;  /* 0x00000003311a7223 */ /* 0x000fe2000000001a */
[----:B------:R-:W-:Y:S01]  /*6c20*/  HADD2.F32 R3, -RZ, R82.H1_H1 ;  /* 0x30000052ff037230 */ /* 0x000fe20000004100 */
[----:B------:R-:W-:Y:S01]  /*6c30*/  F2FP.F16.F32.PACK_AB R16, R17, R16 ;  /* 0x000000101110723e */ /* 0x000fe200000000ff */
[----:B------:R-:W-:Y:S01]  /*6c40*/  HADD2.F32 R5, -RZ, R83.H1_H1 ;  /* 0x30000053ff057230 */ /* 0x000fe20000004100 */
[----:B------:R-:W-:Y:S01]  /*6c50*/  F2FP.F16.F32.PACK_AB R17, R23, R18 ;  /* 0x000000121711723e */ /* 0x000fe200000000ff */
[----:B------:R-:W-:Y:S01]  /*6c60*/  FFMA R31, R49, R0, R31 ;  /* 0x00000000311f7223 */ /* 0x000fe2000000001f */
[----:B------:R-:W-:Y:S01]  /*6c70*/  FMUL R35, R47, R35 ;  /* 0x000000232f237220 */ /* 0x000fe20000400000 */
[----:B------:R-:W-:Y:S01]  /*6c80*/  F2FP.F16.F32.PACK_AB R18, R21, R20 ;  /* 0x000000141512723e */ /* 0x000fe200000000ff */
[----:B------:R-:W-:Y:S01]  /*6c90*/  FFMA R28, R49, R2, R28 ;  /* 0x00000002311c7223 */ /* 0x000fe2000000001c */
[----:B------:R-:W-:Y:S01]  /*6ca0*/  F2FP.F16.F32.PACK_AB R19, R27, R22 ;  /* 0x000000161b13723e */ /* 0x000fe200000000ff */
[C---:B------:R-:W-:Y:S01]  /*6cb0*/  FFMA R29, R49.reuse, R3, R29 ;  /* 0x00000003311d7223 */ /* 0x040fe2000000001d */
[C---:B------:R-:W-:Y:S01]  /*6cc0*/  FFMA R30, R49.reuse, R4, R30 ;  /* 0x00000004311e7223 */ /* 0x040fe2000000001e */
[----:B------:R-:W-:Y:S01]  /*6cd0*/  FFMA R35, R49, R5, R35 ;  /* 0x0000000531237223 */ /* 0x000fe20000000023 */
[----:B------:R-:W-:Y:S01]  /*6ce0*/  F2FP.F16.F32.PACK_AB R24, R25, R24 ;  /* 0x000000181918723e */ /* 0x000fe200000000ff */
[----:B------:R1:W-:Y:S01]  /*6cf0*/  STS.128 [R102+0x20], R16 ;  /* 0x0000201066007388 */ /* 0x0003e20000000c00 */
[----:B------:R-:W-:Y:S02]  /*6d00*/  F2FP.F16.F32.PACK_AB R25, R31, R26 ;  /* 0x0000001a1f19723e */ /* 0x000fe400000000ff */
[----:B------:R-:W-:Y:S02]  /*6d10*/  F2FP.F16.F32.PACK_AB R26, R29, R28 ;  /* 0x0000001c1d1a723e */ /* 0x000fe400000000ff */
[----:B------:R-:W-:Y:S05]  /*6d20*/  F2FP.F16.F32.PACK_AB R27, R35, R30 ;  /* 0x0000001e231b723e */ /* 0x000fea00000000ff */
[----:B------:R1:W-:Y:S01]  /*6d30*/  STS.128 [R110+0x30], R24 ;  /* 0x000030186e007388 */ /* 0x0003e20000000c00 */
[----:B------:R-:W-:Y:S01]  /*6d40*/  @!PT LDS RZ, [RZ] ;  /* 0x00000000fffff984 */ /* 0x000fe20000000800 */
[----:B------:R-:W-:Y:S01]  /*6d50*/  @!PT LDS RZ, [RZ] ;  /* 0x00000000fffff984 */ /* 0x000fe20000000800 */
[----:B------:R-:W-:Y:S01]  /*6d60*/  @!PT LDS RZ, [RZ] ;  /* 0x00000000fffff984 */ /* 0x000fe20000000800 */
[----:B------:R-:W-:Y:S01]  /*6d70*/  @!PT LDS RZ, [RZ] ;  /* 0x00000000fffff984 */ /* 0x000fe20000000800 */
[----:B------:R2:W-:Y:S07]  /*6d80*/  MEMBAR.ALL.CTA ;  /* 0x0000000000007992 */ /* 0x0005ee0000008000 */
[----:B--2---:R-:W2:Y:S02]  /*6d90*/  FENCE.VIEW.ASYNC.S ;  /* 0x00000000000073c6 */ /* 0x004ea40000000000 */
[----:B--2---:R-:W-:Y:S06]  /*6da0*/  BAR.SYNC.DEFER_BLOCKING 0x1, 0x80 ;  /* 0x0042000000007b1d */ /* 0x004fec0000010000 */
[----:B------:R-:W-:Y:S05]  /*6db0*/  @P0 BRA `(.L_x_121) ;  /* 0x0000000000280947 */ /* 0x000fea0003800000 */
[----:B------:R-:W-:Y:S02]  /*6dc0*/  UIADD3 UR4, UPT, UPT, UR48, 0x200, URZ ;  /* 0x0000020030047890 */ /* 0x000fe4000fffe0ff */
[----:B------:R-:W-:Y:S01]  /*6dd0*/  UIADD3 UR6, UP0, UPT, UR52, 0x680, URZ ;  /* 0x0000068034067890 */ /* 0x000fe2000ff1e0ff */
[----:B------:R-:W-:Y:S03]  /*6de0*/  UMOV UR43, UR36 ;  /* 0x00000024002b7c82 */ /* 0x000fe60008000000 */
[----:B------:R-:W-:Y:S01]  /*6df0*/  MOV R97, UR4 ;  /* 0x0000000400617c02 */ /* 0x000fe20008000f00 */
[----:B------:R-:W-:Y:S03]  /*6e00*/  UIADD3.X UR7, UPT, UPT, URZ, UR53, URZ, UP0, !UPT ;  /* 0x00000035ff077290 */ /* 0x000fe600087fe4ff */
[----:B------:R-:W-:Y:S11]  /*6e10*/  R2UR UR40, R97 ;  /* 0x00000000612872ca */ /* 0x000ff600000e0000 */
[----:B------:R-:W-:Y:S02]  /*6e20*/  @!UPT UIADD3 URZ, UPT, UPT, URZ, URZ, URZ ;  /* 0x000000fffffff290 */ /* 0x000fe4000fffe0ff */
[----:B------:R2:W-:Y:S01]  /*6e30*/  UTMASTG.3D [UR40], [UR6] ;  /* 0x00000028060073b5 */ /* 0x0005e20008010000 */
[----:B------:R0:W-:Y:S01]  /*6e40*/  UTMACMDFLUSH ;  /* 0x00000000000079b7 */ /* 0x0001e20000000000 */
[----:B--2---:R-:W-:Y:S04]  /*6e50*/  DEPBAR.LE SB0, 0x1 ;  /* 0x000080400000791a */ /* 0x004fe80000000000 */
.L_x_121:
[----:B------:R-:W-:Y:S05]  /*6e60*/  BSYNC.RECONVERGENT B0 ;  /* 0x0000000000007941 */ /* 0x000fea0003800200 */
.L_x_120:
[----:B------:R-:W-:Y:S01]  /*6e70*/  BAR.SYNC.DEFER_BLOCKING 0x1, 0x80 ;  /* 0x0042000000007b1d */ /* 0x000fe20000010000 */
[----:B------:R-:W-:Y:S01]  /*6e80*/  ISETP.NE.AND P1, PT, R111, RZ, PT ;  /* 0x000000ff6f00720c */ /* 0x000fe20003f25270 */
[----:B------:R-:W-:Y:S01]  /*6e90*/  UISETP.NE.AND UP0, UPT, UR49, URZ, UPT ;  /* 0x000000ff3100728c */ /* 0x000fe2000bf05270 */
[----:B------:R-:W-:Y:S11]  /*6ea0*/  LEA R2, R60, UR48, 0x3 ;  /* 0x000000303c027c11 */ /* 0x000ff6000f8e18ff */
[----:B------:R-:W-:Y:S01]  /*6eb0*/  @P1 SHF.L.U32 R3, R101, 0x1f, RZ ;  /* 0x0000001f65031819 */ /* 0x000fe200000006ff */
[----:B------:R-:W-:Y:S06]  /*6ec0*/  BRA.U !UP0, `(.L_x_122) ;  /* 0x0000000108247547 */ /* 0x000fec000b800000 */
[----:B------:R-:W-:Y:S01]  /*6ed0*/  IMAD.U32 R4, RZ, RZ, UR51 ;  /* 0x00000033ff047e24 */ /* 0x000fe2000f8e00ff */
[----:B------:R-:W-:Y:S01]  /*6ee0*/  MOV R0, UR37 ;  /* 0x0000002500007c02 */ /* 0x000fe20008000f00 */
[----:B------:R-:W-:Y:S03]  /*6ef0*/  UIADD3 UR51, UPT, UPT, UR51, 0x1, URZ ;  /* 0x0000000133337890 */ /* 0x000fe6000fffe0ff */
[----:B------:R-:W-:Y:S01]  /*6f00*/  @P1 LEA R4, R4, UR48, 0x3 ;  /* 0x0000003004041c11 */ /* 0x000fe2000f8e18ff */
[----:B------:R-:W-:Y:S04]  /*6f10*/  UISETP.NE.AND UP0, UPT, UR51, 0x4, UPT ;  /* 0x000000043300788c */ /* 0x000fe8000bf05270 */
[----:B------:R-:W-:Y:S01]  /*6f20*/  @P1 VIADD R4, R4, 0xa0 ;  /* 0x000000a004041836 */ /* 0x000fe20000000000 */
[----:B------:R-:W-:Y:S04]  /*6f30*/  USEL UR51, UR51, URZ, UP0 ;  /* 0x000000ff33337287 */ /* 0x000fe80008000000 */
[----:B------:R-:W-:Y:S04]  /*6f40*/  @P1 PRMT R0, R0, 0x654, R4 ;  /* 0x0000065400001816 */ /* 0x000fe80000000004 */
[----:B------:R2:W-:Y:S04]  /*6f50*/  @P1 SYNCS.ARRIVE.TRANS64.RED.A1T0 RZ, [R0+URZ], RZ ;  /* 0x000000ff00ff19a7 */ /* 0x0005e800081004ff */
.L_x_122:
[----:B------:R-:W4:Y:S01]  /*6f60*/  @P1 SYNCS.PHASECHK.TRANS64.TRYWAIT P0, [R2+URZ+0x80], R3 ;  /* 0x00008003020015a7 */ /* 0x000f2200080011ff */
[----:B------:R-:W-:Y:S01]  /*6f70*/  BSSY B1, `(.L_x_123) ;  /* 0x0000016000017945 */ /* 0x000fe20003800000 */
[----:B----4-:R-:W-:Y:S03]  /*6f80*/  @P1 SEL R61, RZ, 0x1, !P0 ;  /* 0x00000001ff3d1807 */ /* 0x010fe60004000000 */
[----:B------:R-:W-:Y:S05]  /*6f90*/  @!P1 BRA `(.L_x_124) ;  /* 0x00000000004c9947 */ /* 0x000fea0003800000 */
[----:B------:R-:W-:Y:S01]  /*6fa0*/  ISETP.NE.AND P0, PT, R61, RZ, PT ;  /* 0x000000ff3d00720c */ /* 0x000fe20003f05270 */
[----:B------:R-:W-:Y:S01]  /*6fb0*/  BSSY B0, `(.L_x_125) ;  /* 0x000000b000007945 */ /* 0x000fe20003800000 */
[----:B------:R-:W-:Y:S11]  /*6fc0*/  ISETP.NE.AND P1, PT, R62, RZ, PT ;  /* 0x000000ff3e00720c */ /* 0x000ff60003f25270 */
[----:B------:R-:W-:Y:S02]  /*6fd0*/  @!UPT UIADD3 URZ, UPT, UPT, URZ, URZ, URZ ;  /* 0x000000fffffff290 */ /* 0x000fe4000fffe0ff */
[C---:B------:R-:W-:Y:S01]  /*6fe0*/  @P1 IMAD R6, R60.reuse, 0x2000, R104 ;  /* 0x000020003c061824 */ /* 0x040fe200078e0268 */
[C---:B------:R-:W-:Y:S01]  /*6ff0*/  @P1 LEA R4, R60.reuse, R102, 0xd ;  /* 0x000000663c041211 */ /* 0x040fe200078e68ff */
[C---:B------:R-:W-:Y:S02]  /*7000*/  @P1 IMAD R5, R60.reuse, 0x2000, R103 ;  /* 0x000020003c051824 */ /* 0x040fe400078e0267 */
[----:B------:R-:W-:Y:S01]  /*7010*/  @P1 IMAD R3, R60, 0x2000, R110 ;  /* 0x000020003c031824 */ /* 0x000fe200078e026e */
[----:B------:R-:W-:Y:S06]  /*7020*/  @P0 BRA `(.L_x_126) ;  /* 0x00000000000c0947 */ /* 0x000fec0003800000 */
[----:B--2---:R-:W-:Y:S04]  /*7030*/  SHF.L.U32 R0, R101, 0x1f, RZ ;  /* 0x0000001f65007819 */ /* 0x004fe800000006ff */
[----:B------:R-:W2:Y:S02]  /*7040*/  SYNCS.PHASECHK.TRANS64.TRYWAIT P0, [R2+URZ+0x80], R0 ;  /* 0x00008000020075a7 */ /* 0x000ea400080011ff */
[----:B--2---:R-:W-:Y:S05]  /*7050*/  @!P0 BRA `(.L_x_127) ;  /* 0x0000003400108947 */ /* 0x004fea0003800000 */
.L_x_126:
[----:B------:R-:W-:Y:S05]  /*7060*/  BSYNC B0 ;  /* 0x0000000000007941 */ /* 0x000fea0003800000 */
.L_x_125:
[----:B------:R-:W-:Y:S02]  /*7070*/  ISETP.NE.AND P0, PT, R62, RZ, PT ;  /* 0x000000ff3e00720c */ /* 0x000fe40003f05270 */
[----:B------:R-:W-:Y:S11]  /*7080*/  IADD3 R60, PT, PT, R60, 0x1, RZ ;  /* 0x000000013c3c7810 */ /* 0x000ff60007ffe0ff */
[----:B------:R4:W1:Y:S04]  /*7090*/  @P0 LDS.128 R56, [R6] ;  /* 0x0000000006380984 */ /* 0x0008680000000c00 */
[----:B------:R4:W1:Y:S04]  /*70a0*/  @P0 LDS.128 R64, [R5+0x10] ;  /* 0x0000100005400984 */ /* 0x0008680000000c00 */
[----:B------:R4:W1:Y:S04]  /*70b0*/  @P0 LDS.128 R72, [R4+0x20] ;  /* 0x0000200004480984 */ /* 0x0008680000000c00 */
[----:B------:R4:W1:Y:S02]  /*70c0*/  @P0 LDS.128 R80, [R3+0x30] ;  /* 0x0000300003500984 */ /* 0x0008640000000c00 */
.L_x_124:
[----:B------:R-:W-:Y:S05]  /*70d0*/  BSYNC B1 ;  /* 0x0000000000017941 */ /* 0x000fea0003800000 */
.L_x_123:
[----:B--2---:R-:W-:Y:S05]  /*70e0*/  VIADD R0, R48, 0x20 ;  /* 0x0000002030007836 */ /* 0x004fea0000000000 */
[----:B------:R-:W-:Y:S04]  /*70f0*/  SHF.R.U32.HI R0, RZ, 0x15, R0 ;  /* 0x00000015ff007819 */ /* 0x000fe80000011600 */
[----:B------:R-:W-:Y:S11]  /*7100*/  LOP3.LUT P0, RZ, R0, 0x3, R96, 0x48, !PT ;  /* 0x0000000300ff7812 */ /* 0x000ff60007804860 */
[----:B------:R-:W-:Y:S02]  /*7110*/  @!UPT UIADD3 URZ, UPT, UPT, URZ, URZ, URZ ;  /* 0x000000fffffff290 */ /* 0x000fe4000fffe0ff */
[----:B------:R-:W-:Y:S05]  /*7120*/  @!P0 BRA `(.L_x_128) ;  /* 0x0000000000408947 */ /* 0x000fea0003800000 */
[----:B------:R-:W2:Y:S01]  /*7130*/  LDCU.64 UR8, c[0x4][0x70] ;  /* 0x01000e00ff0877ac */ /* 0x000ea20008000a00 */
[----:B----4-:R-:W-:Y:S01]  /*7140*/  MOV R3, 0x0 ;  /* 0x0000000000037802 */ /* 0x010fe20000000f00 */
[----:B------:R-:W-:Y:S02]  /*7150*/  HFMA2 R12, -RZ, RZ, 0, 5.9604644775390625e-08 ;  /* 0x00000001ff0c7431 */ /* 0x000fe400000001ff */
[----:B-1----:R-:W-:Y:S02]  /*7160*/  IMAD.MOV.U32 R8, RZ, RZ, 0x192 ;  /* 0x00000192ff087424 */ /* 0x002fe400078e00ff */
[----:B------:R-:W-:Y:S01]  /*7170*/  IMAD.MOV.U32 R13, RZ, RZ, RZ ;  /* 0x000000ffff0d7224 */ /* 0x000fe200078e00ff */
[----:B------:R-:W1:Y:S01]  /*7180*/  LDCU.64 UR6, c[0x4][0x78] ;  /* 0x01000f00ff0677ac */ /* 0x000e620008000a00 */
[----:B------:R-:W4:Y:S01]  /*7190*/  LDC.64 R2, c[0x4][R3] ;  /* 0x0100000003027b82 */ /* 0x000f220000000a00 */
[----:B------:R-:W5:Y:S01]  /*71a0*/  LDCU.64 UR4, c[0x4][0x10] ;  /* 0x01000200ff0477ac */ /* 0x000f620008000a00 */
[----:B--2---:R-:W-:Y:S01]  /*71b0*/  MOV R5, UR9 ;  /* 0x0000000900057c02 */ /* 0x004fe20008000f00 */
[----:B------:R-:W-:Y:S01]  /*71c0*/  IMAD.U32 R4, RZ, RZ, UR8 ;  /* 0x00000008ff047e24 */ /* 0x000fe2000f8e00ff */
[----:B-1----:R-:W-:Y:S01]  /*71d0*/  MOV R7, UR7 ;  /* 0x0000000700077c02 */ /* 0x002fe20008000f00 */
[----:B------:R-:W-:Y:S01]  /*71e0*/  IMAD.U32 R6, RZ, RZ, UR6 ;  /* 0x00000006ff067e24 */ /* 0x000fe2000f8e00ff */
[----:B-----5:R-:W-:Y:S01]  /*71f0*/  MOV R11, UR5 ;  /* 0x00000005000b7c02 */ /* 0x020fe20008000f00 */
[----:B------:R-:W-:Y:S02]  /*7200*/  IMAD.U32 R10, RZ, RZ, UR4 ;  /* 0x00000004ff0a7e24 */ /* 0x000fe4000f8e00ff */
[----:B------:R-:W-:Y:S07]  /*7210*/  LEPC R20, `(.L_x_128) ;  /* 0x000000001014794e */ /* 0x000fee0000000000 */
[----:B---34-:R-:W-:Y:S05]  /*7220*/  CALL.ABS.NOINC R2 ;  /* 0x0000000002007343 */ /* 0x018fea0003c00000 */
.L_x_128:
[----:B------:R-:W-:Y:S05]  /*7230*/  WARPSYNC.ALL ;  /* 0x0000000000007948 */ /* 0x000fea0003800000 */
[----:B------:R-:W-:Y:S01]  /*7240*/  R2UR UR4, R48 ;  /* 0x00000000300472ca */ /* 0x000fe200000e0000 */
[--C-:B-1--4-:R-:W-:Y:S01]  /*7250*/  HADD2.F32 R3, -RZ, R56.reuse.H0_H0 ;  /* 0x20000038ff037230 */ /* 0x112fe20000004100 */
[----:B------:R-:W-:Y:S01]  /*7260*/  ISETP.NE.AND P6, PT, R111, RZ, PT ;  /* 0x000000ff6f00720c */ /* 0x000fe20003fc5270 */
[--C-:B------:R-:W-:Y:S01]  /*7270*/  HADD2.F32 R51, -RZ, R57.reuse.H1_H1 ;  /* 0x30000039ff337230 */ /* 0x100fe20000004100 */
[----:B------:R-:W-:Y:S01]  /*7280*/  MOV R50, UR51 ;  /* 0x0000003300327c02 */ /* 0x000fe20008000f00 */
[----:B------:R-:W-:Y:S01]  /*7290*/  BSSY.RECONVERGENT B0, `(.L_x_129) ;  /* 0x000008c000007945 */ /* 0x000fe20003800200 */
[----:B------:R-:W-:Y:S02]  /*72a0*/  MOV R63, UR37 ;  /* 0x00000025003f7c02 */ /* 0x000fe40008000f00 */
[----:B------:R-:W-:Y:S05]  /*72b0*/  ISETP.NE.AND P0, PT, R106, RZ, PT ;  /* 0x000000ff6a00720c */ /* 0x000fea0003f05270 */
[----:B------:R-:W1:Y:S02]  /*72c0*/  LDTM.x32 R4, tmem[UR4+0x20] ;  /* 0x00002004000479ee */ /* 0x000e6400082c0000 */
[----:B------:R-:W-:Y:S04]  /*72d0*/  @P6 LEA R50, R50, UR48, 0x3 ;  /* 0x0000003032326c11 */ /* 0x000fe8000f8e18ff */
[----:B------:R-:W-:Y:S04]  /*72e0*/  @P6 IADD3 R50, PT, PT, R50, 0xa0, RZ ;  /* 0x000000a032326810 */ /* 0x000fe80007ffe0ff */
[----:B------:R-:W-:Y:S01]  /*72f0*/  @P6 PRMT R63, R63, 0x654, R50 ;  /* 0x000006543f3f6816 */ /* 0x000fe20000000032 */
[----:B------:R-:W-:Y:S02]  /*7300*/  HADD2.F32 R50, -RZ, R57.H0_H0 ;  /* 0x20000039ff327230 */ /* 0x000fe40000004100 */
[C---:B-1----:R-:W-:Y:S01]  /*7310*/  FMUL R0, R47.reuse, R4 ;  /* 0x000000042f007220 */ /* 0x042fe20000400000 */
[----:B------:R-:W-:Y:S02]  /*7320*/  HADD2.F32 R4, -RZ, R56.H1_H1 ;  /* 0x30000038ff047230 */ /* 0x000fe40000004100 */
[C---:B------:R-:W-:Y:S01]  /*7330*/  FMUL R2, R47.reuse, R5 ;  /* 0x000000052f027220 */ /* 0x040fe20000400000 */
[----:B------:R-:W-:Y:S01]  /*7340*/  FMUL R7, R47, R7 ;  /* 0x000000072f077220 */ /* 0x000fe20000400000 */
[----:B------:R-:W-:Y:S01]  /*7350*/  FFMA R0, R49, R3, R0 ;  /* 0x0000000331007223 */ /* 0x000fe20000000000 */
[----:B------:R-:W-:Y:S01]  /*7360*/  FMUL R3, R47, R6 ;  /* 0x000000062f037220 */ /* 0x000fe20000400000 */
[----:B------:R-:W-:Y:S01]  /*7370*/  FFMA R2, R49, R4, R2 ;  /* 0x0000000431027223 */ /* 0x000fe20000000002 */
[C---:B------:R-:W-:Y:S01]  /*7380*/  FMUL R4, R47.reuse, R8 ;  /* 0x000000082f047220 */ /* 0x040fe20000400000 */
[----:B------:R-:W-:Y:S01]  /*7390*/  FMUL R8, R47, R12 ;  /* 0x0000000c2f087220 */ /* 0x000fe20000400000 */
[----:B------:R-:W-:Y:S01]  /*73a0*/  FFMA R3, R49, R50, R3 ;  /* 0x0000003231037223 */ /* 0x000fe20000000003 */
[C---:B------:R-:W-:Y:S01]  /*73b0*/  FMUL R12, R47.reuse, R16 ;  /* 0x000000102f0c7220 */ /* 0x040fe20000400000 */
[C---:B------:R-:W-:Y:S01]  /*73c0*/  FMUL R16, R47.reuse, R20 ;  /* 0x000000142f107220 */ /* 0x040fe20000400000 */
[C---:B------:R-:W-:Y:S01]  /*73d0*/  FMUL R20, R47.reuse, R24 ;  /* 0x000000182f147220 */ /* 0x040fe20000400000 */
[C---:B------:R-:W-:Y:S01]  /*73e0*/  FMUL R24, R47.reuse, R28 ;  /* 0x0000001c2f187220 */ /* 0x040fe20000400000 */
[C---:B------:R-:W-:Y:S01]  /*73f0*/  FMUL R28, R47.reuse, R32 ;  /* 0x000000202f1c7220 */ /* 0x040fe20000400000 */
[--C-:B------:R-:W-:Y:S01]  /*7400*/  HADD2.F32 R32, -RZ, R58.reuse.H0_H0 ;  /* 0x2000003aff207230 */ /* 0x100fe20000004100 */
[----:B------:R-:W-:Y:S01]  /*7410*/  F2FP.F16.F32.PACK_AB R52, R2, R0 ;  /* 0x000000000234723e */ /* 0x000fe200000000ff */
[----:B------:R-:W-:Y:S02]  /*7420*/  HADD2.F32 R0, -RZ, R58.H1_H1 ;  /* 0x3000003aff007230 */ /* 0x000fe40000004100 */
[----:B------:R-:W-:Y:S01]  /*7430*/  FMUL R5, R47, R9 ;  /* 0x000000092f057220 */ /* 0x000fe20000400000 */
[--C-:B------:R-:W-:Y:S02]  /*7440*/  HADD2.F32 R2, -RZ, R59.reuse.H0_H0 ;  /* 0x2000003bff027230 */ /* 0x100fe40000004100 */
[C---:B------:R-:W-:Y:S01]  /*7450*/  FFMA R7, R49.reuse, R51, R7 ;  /* 0x0000003331077223 */ /* 0x040fe20000000007 */
[C---:B------:R-:W-:Y:S01]  /*7460*/  FFMA R4, R49.reuse, R32, R4 ;  /* 0x0000002031047223 */ /* 0x040fe20000000004 */
[----:B------:R-:W-:Y:S02]  /*7470*/  HADD2.F32 R32, -RZ, R59.H1_H1 ;  /* 0x3000003bff207230 */ /* 0x000fe40000004100 */
[----:B------:R-:W-:Y:S01]  /*7480*/  FFMA R5, R49, R0, R5 ;  /* 0x0000000031057223 */ /* 0x000fe20000000005 */
[--C-:B------:R-:W-:Y:S01]  /*7490*/  HADD2.F32 R0, -RZ, R64.reuse.H0_H0 ;  /* 0x20000040ff007230 */ /* 0x100fe20000004100 */
[----:B------:R-:W-:Y:S01]  /*74a0*/  F2FP.F16.F32.PACK_AB R53, R7, R3 ;  /* 0x000000030735723e */ /* 0x000fe200000000ff */
[----:B------:R-:W-:Y:S01]  /*74b0*/  FMUL R6, R47, R10 ;  /* 0x0000000a2f067220 */ /* 0x000fe20000400000 */
[--C-:B------:R-:W-:Y:S01]  /*74c0*/  HADD2.F32 R3, -RZ, R65.reuse.H0_H0 ;  /* 0x20000041ff037230 */ /* 0x100fe20000004100 */
[----:B------:R-:W-:Y:S01]  /*74d0*/  F2FP.F16.F32.PACK_AB R54, R5, R4 ;  /* 0x000000040536723e */ /* 0x000fe200000000ff */
[----:B------:R-:W-:Y:S01]  /*74e0*/  FMUL R11, R47, R11 ;  /* 0x0000000b2f0b7220 */ /* 0x000fe20000400000 */
[----:B------:R-:W-:Y:S01]  /*74f0*/  FFMA R6, R49, R2, R6 ;  /* 0x0000000231067223 */ /* 0x000fe20000000006 */
[----:B------:R-:W-:Y:S02]  /*7500*/  HADD2.F32 R2, -RZ, R64.H1_H1 ;  /* 0x30000040ff027230 */ /* 0x000fe40000004100 */
[----:B------:R-:W-:Y:S01]  /*7510*/  FMUL R9, R47, R13 ;  /* 0x0000000d2f097220 */ /* 0x000fe20000400000 */
[C---:B------:R-:W-:Y:S01]  /*7520*/  FFMA R11, R49.reuse, R32, R11 ;  /* 0x00000020310b7223 */ /* 0x040fe2000000000b */
[----:B------:R-:W-:Y:S01]  /*7530*/  FFMA R8, R49, R0, R8 ;  /* 0x0000000031087223 */ /* 0x000fe20000000008 */
[C---:B------:R-:W-:Y:S01]  /*7540*/  FMUL R10, R47.reuse, R14 ;  /* 0x0000000e2f0a7220 */ /* 0x040fe20000400000 */
[----:B------:R-:W-:Y:S02]  /*7550*/  HADD2.F32 R0, -RZ, R65.H1_H1 ;  /* 0x30000041ff007230 */ /* 0x000fe40000004100 */
[----:B------:R-:W-:Y:S01]  /*7560*/  FMUL R15, R47, R15 ;  /* 0x0000000f2f0f7220 */ /* 0x000fe20000400000 */
[C---:B------:R-:W-:Y:S01]  /*7570*/  FFMA R9, R49.reuse, R2, R9 ;  /* 0x0000000231097223 */ /* 0x040fe20000000009 */
[C---:B------:R-:W-:Y:S01]  /*7580*/  FFMA R10, R49.reuse, R3, R10 ;  /* 0x00000003310a7223 */ /* 0x040fe2000000000a */
[--C-:B------:R-:W-:Y:S02]  /*7590*/  HADD2.F32 R2, -RZ, R66.reuse.H0_H0 ;  /* 0x20000042ff027230 */ /* 0x100fe40000004100 */
[----:B------:R-:W-:Y:S01]  /*75a0*/  FFMA R15, R49, R0, R15 ;  /* 0x00000000310f7223 */ /* 0x000fe2000000000f */
[----:B------:R-:W-:Y:S02]  /*75b0*/  HADD2.F32 R3, -RZ, R66.H1_H1 ;  /* 0x30000042ff037230 */ /* 0x000fe40000004100 */
[C---:B------:R-:W-:Y:S01]  /*75c0*/  FMUL R13, R47.reuse, R17 ;  /* 0x000000112f0d7220 */ /* 0x040fe20000400000 */
[--C-:B------:R-:W-:Y:S02]  /*75d0*/  HADD2.F32 R0, -RZ, R67.reuse.H0_H0 ;  /* 0x20000043ff007230 */ /* 0x100fe40000004100 */
[----:B------:R-:W-:Y:S01]  /*75e0*/  FMUL R14, R47, R18 ;  /* 0x000000122f0e7220 */ /* 0x000fe20000400000 */
[C---:B------:R-:W-:Y:S01]  /*75f0*/  FFMA R12, R49.reuse, R2, R12 ;  /* 0x00000002310c7223 */ /* 0x040fe2000000000c */
[C---:B------:R-:W-:Y:S01]  /*7600*/  FFMA R13, R49.reuse, R3, R13 ;  /* 0x00000003310d7223 */ /* 0x040fe2000000000d */
[----:B------:R-:W-:Y:S02]  /*7610*/  HADD2.F32 R2, -RZ, R67.H1_H1 ;  /* 0x30000043ff027230 */ /* 0x000fe40000004100 */
[----:B------:R-:W-:Y:S01]  /*7620*/  FFMA R14, R49, R0, R14 ;  /* 0x00000000310e7223 */ /* 0x000fe2000000000e */
[C---:B------:R-:W-:Y:S01]  /*7630*/  FMUL R19, R47.reuse, R19 ;  /* 0x000000132f137220 */ /* 0x040fe20000400000 */
[--C-:B------:R-:W-:Y:S02]  /*7640*/  HADD2.F32 R0, -RZ, R72.reuse.H0_H0 ;  /* 0x20000048ff007230 */ /* 0x100fe40000004100 */
[----:B------:R-:W-:Y:S01]  /*7650*/  FMUL R17, R47, R21 ;  /* 0x000000152f117220 */ /* 0x000fe20000400000 */
[--C-:B------:R-:W-:Y:S02]  /*7660*/  HADD2.F32 R3, -RZ, R73.reuse.H0_H0 ;  /* 0x20000049ff037230 */ /* 0x100fe40000004100 */
[C---:B------:R-:W-:Y:S01]  /*7670*/  FFMA R19, R49.reuse, R2, R19 ;  /* 0x0000000231137223 */ /* 0x040fe20000000013 */
[----:B------:R-:W-:Y:S02]  /*7680*/  HADD2.F32 R2, -RZ, R72.H1_H1 ;  /* 0x30000048ff027230 */ /* 0x000fe40000004100 */
        /* <DEDUP_REMOVED lines=9> */
[----:B------:R-:W-:Y:S01]  /*7720*/  FMUL R21, R47, R25 ;  /* 0x000000192f157220 */ /* 0x000fe20000400000 */
[----:B------:R-:W-:Y:S01]  /*7730*/  F2FP.F16.F32.PACK_AB R55, R11, R6 ;  /* 0x000000060b37723e */ /* 0x000fe200000000ff */
[--C-:B------:R-:W-:Y:S02]  /*7740*/  HADD2.F32 R3, -RZ, R75.reuse.H0_H0 ;  /* 0x2000004bff037230 */ /* 0x100fe40000004100 */
[----:B------:R-:W-:Y:S01]  /*7750*/  FMUL R22, R47, R26 ;  /* 0x0000001a2f167220 */ /* 0x000fe20000400000 */
[C---:B------:R-:W-:Y:S01]  /*7760*/  FFMA R20, R49.reuse, R2, R20 ;  /* 0x0000000231147223 */ /* 0x040fe20000000014 */
[C---:B------:R-:W-:Y:S01]  /*7770*/  FFMA R21, R49.reuse, R0, R21 ;  /* 0x0000000031157223 */ /* 0x040fe20000000015 */
[----:B------:R1:W-:Y:S01]  /*7780*/  STS.128 [R104+0x2000], R52 ;  /* 0x0020003468007388 */ /* 0x0003e20000000c00 */
[----:B------:R-:W-:Y:S02]  /*7790*/  HADD2.F32 R0, -RZ, R75.H1_H1 ;  /* 0x3000004bff007230 */ /* 0x000fe40000004100 */
[----:B------:R-:W-:Y:S01]  /*77a0*/  FFMA R22, R49, R3, R22 ;  /* 0x0000000331167223 */ /* 0x000fe20000000016 */
[----:B------:R-:W-:Y:S01]  /*77b0*/  FMUL R27, R47, R27 ;  /* 0x0000001b2f1b7220 */ /* 0x000fe20000400000 */
[--C-:B------:R-:W-:Y:S01]  /*77c0*/  HADD2.F32 R2, -RZ, R80.reuse.H0_H0 ;  /* 0x20000050ff027230 */ /* 0x100fe20000004100 */
[----:B------:R-:W-:Y:S01]  /*77d0*/  F2FP.F16.F32.PACK_AB R8, R9, R8 ;  /* 0x000000080908723e */ /* 0x000fe200000000ff */
[----:B------:R-:W-:Y:S01]  /*77e0*/  HADD2.F32 R3, -RZ, R80.H1_H1 ;  /* 0x30000050ff037230 */ /* 0x000fe20000004100 */
[----:B------:R-:W-:Y:S01]  /*77f0*/  F2FP.F16.F32.PACK_AB R9, R15, R10 ;  /* 0x0000000a0f09723e */ /* 0x000fe200000000ff */
[----:B------:R-:W-:Y:S01]  /*7800*/  FMUL R25, R47, R29 ;  /* 0x0000001d2f197220 */ /* 0x000fe20000400000 */
[--C-:B------:R-:W-:Y:S01]  /*7810*/  HADD2.F32 R4, -RZ, R81.reuse.H0_H0 ;  /* 0x20000051ff047230 */ /* 0x100fe20000004100 */
[----:B------:R-:W-:Y:S01]  /*7820*/  F2FP.F16.F32.PACK_AB R10, R13, R12 ;  /* 0x0000000c0d0a723e */ /* 0x000fe200000000ff */
[----:B------:R-:W-:Y:S01]  /*7830*/  FMUL R26, R47, R30 ;  /* 0x0000001e2f1a7220 */ /* 0x000fe20000400000 */
[----:B------:R-:W-:Y:S01]  /*7840*/  F2FP.F16.F32.PACK_AB R11, R19, R14 ;  /* 0x0000000e130b723e */ /* 0x000fe200000000ff */
[C---:B------:R-:W-:Y:S01]  /*7850*/  FFMA R27, R49.reuse, R0, R27 ;  /* 0x00000000311b7223 */ /* 0x040fe2000000001b */
[C---:B------:R-:W-:Y:S01]  /*7860*/  FFMA R24, R49.reuse, R2, R24 ;  /* 0x0000000231187223 */ /* 0x040fe20000000018 */
[----:B------:R-:W-:Y:S02]  /*7870*/  HADD2.F32 R0, -RZ, R81.H1_H1 ;  /* 0x30000051ff007230 */ /* 0x000fe40000004100 */
[----:B------:R-:W-:Y:S01]  /*7880*/  FFMA R25, R49, R3, R25 ;  /* 0x0000000331197223 */ /* 0x000fe20000000019 */
[----:B------:R1:W-:Y:S01]  /*7890*/  STS.128 [R103+0x2010], R8 ;  /* 0x0020100867007388 */ /* 0x0003e20000000c00 */
[----:B------:R-:W-:Y:S01]  /*78a0*/  FMUL R31, R47, R31 ;  /* 0x0000001f2f1f7220 */ /* 0x000fe20000400000 */
[--C-:B------:R-:W-:Y:S02]  /*78b0*/  HADD2.F32 R2, -RZ, R82.reuse.H0_H0 ;  /* 0x20000052ff027230 */ /* 0x100fe40000004100 */
[----:B------:R-:W-:Y:S01]  /*78c0*/  FFMA R26, R49, R4, R26 ;  /* 0x00000004311a7223 */ /* 0x000fe2000000001a */
[----:B------:R-:W-:Y:S02]  /*78d0*/  HADD2.F32 R3, -RZ, R82.H1_H1 ;  /* 0x30000052ff037230 */ /* 0x000fe40000004100 */
[----:B------:R-:W-:Y:S01]  /*78e0*/  FMUL R29, R47, R33 ;  /* 0x000000212f1d7220 */ /* 0x000fe20000400000 */
[--C-:B------:R-:W-:Y:S01]  /*78f0*/  HADD2.F32 R4, -RZ, R83.reuse.H0_H0 ;  /* 0x20000053ff047230 */ /* 0x100fe20000004100 */
[----:B------:R-:W-:Y:S01]  /*7900*/  F2FP.F16.F32.PACK_AB R16, R17, R16 ;  /* 0x000000101110723e */ /* 0x000fe200000000ff */
[----:B------:R-:W-:Y:S01]  /*7910*/  FMUL R30, R47, R34 ;  /* 0x000000222f1e7220 */ /* 0x000fe20000400000 */
        /* <DEDUP_REMOVED lines=14> */
[----:B------:R-:W-:Y:S02]  /*7a00*/  F2FP.F16.F32.PACK_AB R27, R35, R30 ;  /* 0x0000001e231b723e */ /* 0x000fe400000000ff */
[----:B------:R-:W-:Y:S02]  /*7a10*/  LEA R0, R60, UR48, 0x3 ;  /* 0x000000303c007c11 */ /* 0x000fe4000f8e18ff */
[----:B------:R-:W-:Y:S01]  /*7a20*/  @P6 SHF.L.U32 R2, R101, 0x1f, RZ ;  /* 0x0000001f65026819 */ /* 0x000fe200000006ff */
        /* <DEDUP_REMOVED lines=9> */
[----:B------:R-:W-:Y:S02]  /*7ac0*/  UIADD3 UR8, UP0, UPT, UR52, 0x680, URZ ;  /* 0x0000068034087890 */ /* 0x000fe4000ff1e0ff */
[----:B------:R-:W-:Y:S02]  /*7ad0*/  UIADD3 UR5, UPT, UPT, UR41, 0x20, URZ ;  /* 0x0000002029057890 */ /* 0x000fe4000fffe0ff */
[----:B------:R-:W-:Y:S02]  /*7ae0*/  UIADD3 UR4, UPT, UPT, UR48, 0x2200, URZ ;  /* 0x0000220030047890 */ /* 0x000fe4000fffe0ff */
[----:B------:R-:W-:Y:S01]  /*7af0*/  UIADD3.X UR9, UPT, UPT, URZ, UR53, URZ, UP0, !UPT ;  /* 0x00000035ff097290 */ /* 0x000fe200087fe4ff */
[----:B------:R-:W-:Y:S01]  /*7b00*/  UMOV UR6, UR42 ;  /* 0x0000002a00067c82 */ /* 0x000fe20008000000 */
[----:B------:R-:W-:Y:S07]  /*7b10*/  UMOV UR7, UR36 ;  /* 0x0000002400077c82 */ /* 0x000fee0008000000 */
[----:B------:R2:W-:Y:S01]  /*7b20*/  UTMASTG.3D [UR4], [UR8] ;  /* 0x00000004080073b5 */ /* 0x0005e20008010000 */
[----:B------:R0:W-:Y:S01]  /*7b30*/  UTMACMDFLUSH ;  /* 0x00000000000079b7 */ /* 0x0001e20000000000 */
[----:B--2---:R-:W-:Y:S04]  /*7b40*/  DEPBAR.LE SB0, 0x1 ;  /* 0x000080400000791a */ /* 0x004fe80000000000 */
.L_x_130:
[----:B------:R-:W-:Y:S05]  /*7b50*/  BSYNC.RECONVERGENT B0 ;  /* 0x0000000000007941 */ /* 0x000fea0003800200 */
.L_x_129:
[----:B------:R-:W-:Y:S01]  /*7b60*/  BAR.SYNC.DEFER_BLOCKING 0x1, 0x80 ;  /* 0x0042000000007b1d */ /* 0x000fe20000010000 */
[----:B------:R-:W-:Y:S04]  /*7b70*/  UIADD3 UR40, UPT, UPT, UR51, 0x1, URZ ;  /* 0x0000000133287890 */ /* 0x000fe8000fffe0ff */
[----:B------:R-:W-:Y:S04]  /*7b80*/  UISETP.NE.AND UP0, UPT, UR40, 0x4, UPT ;  /* 0x000000042800788c */ /* 0x000fe8000bf05270 */
[----:B------:R-:W-:Y:S01]  /*7b90*/  USEL UR40, UR40, URZ, UP0 ;  /* 0x000000ff28287287 */ /* 0x000fe20008000000 */
[----:B------:R2:W-:Y:S01]  /*7ba0*/  @P6 SYNCS.ARRIVE.TRANS64.RED.A1T0 RZ, [R63+URZ], RZ ;  /* 0x000000ff3fff69a7 */ /* 0x0005e200081004ff */
[----:B------:R-:W-:Y:S01]  /*7bb0*/  BSSY B1, `(.L_x_131) ;  /* 0x0000017000017945 */ /* 0x000fe20003800000 */
[----:B------:R-:W4:Y:S02]  /*7bc0*/  @P6 SYNCS.PHASECHK.TRANS64.TRYWAIT P0, [R0+URZ+0x80], R2 ;  /* 0x00008002000065a7 */ /* 0x000f2400080011ff */
[----:B----4-:R-:W-:Y:S01]  /*7bd0*/  @P6 SEL R61, RZ, 0x1, !P0 ;  /* 0x00000001ff3d6807 */ /* 0x010fe20004000000 */
[----:B--2---:R-:W-:Y:S06]  /*7be0*/  @!P6 BRA `(.L_x_132) ;  /* 0x00000000004ce947 */ /* 0x004fec0003800000 */
        /* <DEDUP_REMOVED lines=9> */
[----:B------:R-:W-:Y:S04]  /*7c80*/  SHF.L.U32 R6, R101, 0x1f, RZ ;  /* 0x0000001f65067819 */ /* 0x000fe800000006ff */
[----:B------:R-:W2:Y:S02]  /*7c90*/  SYNCS.PHASECHK.TRANS64.TRYWAIT P0, [R0+URZ+0x80], R6 ;  /* 0x00008006000075a7 */ /* 0x000ea400080011ff */
[----:B--2---:R-:W-:Y:S05]  /*7ca0*/  @!P0 BRA `(.L_x_135) ;  /* 0x0000002800108947 */ /* 0x004fea0003800000 */
.L_x_134:
[----:B------:R-:W-:Y:S05]  /*7cb0*/  BSYNC B0 ;  /* 0x0000000000007941 */ /* 0x000fea0003800000 */
.L_x_133:
[----:B------:R-:W-:Y:S02]  /*7cc0*/  ISETP.NE.AND P0, PT, R62, RZ, PT ;  /* 0x000000ff3e00720c */ /* 0x000fe40003f05270 */
[----:B------:R-:W-:Y:S11]  /*7cd0*/  IADD3 R60, PT, PT, R60, 0x1, RZ ;  /* 0x000000013c3c7810 */ /* 0x000ff60007ffe0ff */
[----:B------:R4:W1:Y:S04]  /*7ce0*/  @P0 LDS.128 R56, [R5] ;  /* 0x0000000005380984 */ /* 0x0008680000000c00 */
[----:B------:R4:W1:Y:S04]  /*7cf0*/  @P0 LDS.128 R64, [R4+0x10] ;  /* 0x0000100004400984 */ /* 0x0008680000000c00 */
[----:B------:R4:W1:Y:S04]  /*7d00*/  @P0 LDS.128 R72, [R3+0x20] ;  /* 0x0000200003480984 */ /* 0x0008680000000c00 */
[----:B------:R4:W1:Y:S02]  /*7d10*/  @P0 LDS.128 R80, [R2+0x30] ;  /* 0x0000300002500984 */ /* 0x0008640000000c00 */
.L_x_132:
[----:B------:R-:W-:Y:S05]  /*7d20*/  BSYNC B1 ;  /* 0x0000000000017941 */ /* 0x000fea0003800000 */
.L_x_131:
        /* <DEDUP_REMOVED lines=21> */
.L_x_136:
        /* <DEDUP_REMOVED lines=146> */
.L_x_138:
[----:B------:R-:W-:Y:S05]  /*87a0*/  BSYNC.RECONVERGENT B0 ;  /* 0x0000000000007941 */ /* 0x000fea0003800200 */
.L_x_137:
        /* <DEDUP_REMOVED lines=21> */
.L_x_142:
[----:B------:R-:W-:Y:S05]  /*8900*/  BSYNC B0 ;  /* 0x0000000000007941 */ /* 0x000fea0003800000 */
.L_x_141:
[----:B------:R-:W-:Y:S11]  /*8910*/  ISETP.NE.AND P0, PT, R62, RZ, PT ;  /* 0x000000ff3e00720c */ /* 0x000ff60003f05270 */
[----:B------:R-:W-:Y:S02]  /*8920*/  @!UPT UIADD3 URZ, UPT, UPT, URZ, URZ, URZ ;  /* 0x000000fffffff290 */ /* 0x000fe4000fffe0ff */
[----:B------:R4:W1:Y:S04]  /*8930*/  @P0 LDS.128 R56, [R4] ;  /* 0x0000000004380984 */ /* 0x0008680000000c00 */
[----:B------:R4:W1:Y:S04]  /*8940*/  @P0 LDS.128 R64, [R3+0x10] ;  /* 0x0000100003400984 */ /* 0x0008680000000c00 */
[----:B------:R4:W1:Y:S04]  /*8950*/  @P0 LDS.128 R72, [R2+0x20] ;  /* 0x0000200002480984 */ /* 0x0008680000000c00 */
[----:B------:R4:W1:Y:S02]  /*8960*/  @P0 LDS.128 R80, [R60+0x30] ;  /* 0x000030003c500984 */ /* 0x0008640000000c00 */
.L_x_140:
[----:B------:R-:W-:Y:S05]  /*8970*/  BSYNC B1 ;  /* 0x0000000000017941 */ /* 0x000fea0003800000 */
.L_x_139:
        /* <DEDUP_REMOVED lines=21> */
.L_x_144:
[----:B------:R-:W-:Y:S01]  /*8ad0*/  ISETP.NE.AND P0, PT, R106, RZ, PT ;  /* 0x000000ff6a00720c */ /* 0x000fe20003f05270 */
[----:B------:R-:W-:Y:S05]  /*8ae0*/  WARPSYNC.ALL ;  /* 0x0000000000007948 */ /* 0x000fea0003800000 */
[----:B------:R-:W-:Y:S01]  /*8af0*/  R2UR UR4, R48 ;  /* 0x00000000300472ca */ /* 0x000fe200000e0000 */
[--C-:B-1----:R-:W-:Y:S01]  /*8b00*/  HADD2.F32 R48, -RZ, R56.reuse.H0_H0 ;  /* 0x20000038ff307230 */ /* 0x102fe20000004100 */
[----:B------:R-:W-:Y:S01]  /*8b10*/  IADD3 R112, PT, PT, R112, 0x110, RZ ;  /* 0x0000011070707810 */ /* 0x000fe20007ffe0ff */
[----:B------:R-:W-:Y:S01]  /*8b20*/  HADD2.F32 R50, -RZ, R56.H1_H1 ;  /* 0x30000038ff327230 */ /* 0x000fe20000004100 */
[----:B------:R-:W-:Y:S01]  /*8b30*/  BSSY.RECONVERGENT B0, `(.L_x_145) ;  /* 0x0000088000007945 */ /* 0x000fe20003800200 */
[--C-:B------:R-:W-:Y:S01]  /*8b40*/  HADD2.F32 R51, -RZ, R57.reuse.H0_H0 ;  /* 0x20000039ff337230 */ /* 0x100fe20000004100 */
[----:B------:R-:W-:Y:S01]  /*8b50*/  LOP3.LUT R112, R112, 0xfefffff8, RZ, 0xc0, !PT ;  /* 0xfefffff870707812 */ /* 0x000fe200078ec0ff */
[----:B------:R-:W-:Y:S02]  /*8b60*/  HADD2.F32 R52, -RZ, R57.H1_H1 ;  /* 0x30000039ff347230 */ /* 0x000fe40000004100 */
[--C-:B------:R-:W-:Y:S02]  /*8b70*/  HADD2.F32 R53, -RZ, R58.reuse.H0_H0 ;  /* 0x2000003aff357230 */ /* 0x100fe40000004100 */
[----:B------:R-:W-:Y:S02]  /*8b80*/  HADD2.F32 R54, -RZ, R58.H1_H1 ;  /* 0x3000003aff367230 */ /* 0x000fe40000004100 */
[----:B----4-:R-:W1:Y:S01]  /*8b90*/  LDTM.x32 R4, tmem[UR4+0x60] ;  /* 0x00006004000479ee */ /* 0x010e6200082c0000 */
[----:B------:R-:W-:Y:S01]  /*8ba0*/  NOP ;  /* 0x0000000000007918 */ /* 0x000fe20000000000 */
[----:B-1----:R1:W-:Y:S01]  /*8bb0*/  SYNCS.ARRIVE.TRANS64.RED.A1T0 RZ, [R112+URZ], RZ ;  /* 0x000000ff70ff79a7 */ /* 0x0023e200081004ff */
[--C-:B------:R-:W-:Y:S02]  /*8bc0*/  HADD2.F32 R55, -RZ, R59.reuse.H0_H0 ;  /* 0x2000003bff377230 */ /* 0x100fe40000004100 */
[----:B------:R-:W-:Y:S02]  /*8bd0*/  HADD2.F32 R56, -RZ, R59.H1_H1 ;  /* 0x3000003bff387230 */ /* 0x000fe40000004100 */
        /* <DEDUP_REMOVED lines=9> */
[C---:B------:R-:W-:Y:S01]  /*8c70*/  FMUL R4, R47.reuse, R4 ;  /* 0x000000042f047220 */ /* 0x040fe20000400000 */
[C---:B------:R-:W-:Y:S01]  /*8c80*/  FMUL R5, R47.reuse, R5 ;  /* 0x000000052f057220 */ /* 0x040fe20000400000 */
[C---:B------:R-:W-:Y:S01]  /*8c90*/  FMUL R6, R47.reuse, R6 ;  /* 0x000000062f067220 */ /* 0x040fe20000400000 */
[----:B------:R-:W-:Y:S01]  /*8ca0*/  FMUL R7, R47, R7 ;  /* 0x000000072f077220 */ /* 0x000fe20000400000 */
[C---:B------:R-:W-:Y:S01]  /*8cb0*/  FFMA R4, R49.reuse, R48, R4 ;  /* 0x0000003031047223 */ /* 0x040fe20000000004 */
[C---:B------:R-:W-:Y:S01]  /*8cc0*/  FFMA R5, R49.reuse, R50, R5 ;  /* 0x0000003231057223 */ /* 0x040fe20000000005 */
[C---:B------:R-:W-:Y:S01]  /*8cd0*/  FFMA R6, R49.reuse, R51, R6 ;  /* 0x0000003331067223 */ /* 0x040fe20000000006 */
[----:B------:R-:W-:Y:S01]  /*8ce0*/  FFMA R7, R49, R52, R7 ;  /* 0x0000003431077223 */ /* 0x000fe20000000007 */
[C---:B------:R-:W-:Y:S01]  /*8cf0*/  FMUL R8, R47.reuse, R8 ;  /* 0x000000082f087220 */ /* 0x040fe20000400000 */
[----:B------:R-:W-:Y:S01]  /*8d00*/  FMUL R9, R47, R9 ;  /* 0x000000092f097220 */ /* 0x000fe20000400000 */
[----:B------:R-:W-:Y:S01]  /*8d10*/  F2FP.F16.F32.PACK_AB R4, R5, R4 ;  /* 0x000000040504723e */ /* 0x000fe200000000ff */
[----:B------:R-:W-:Y:S01]  /*8d20*/  FMUL R10, R47, R10 ;  /* 0x0000000a2f0a7220 */ /* 0x000fe20000400000 */
[----:B------:R-:W-:Y:S01]  /*8d30*/  F2FP.F16.F32.PACK_AB R5, R7, R6 ;  /* 0x000000060705723e */ /* 0x000fe200000000ff */
[C---:B------:R-:W-:Y:S01]  /*8d40*/  FFMA R8, R49.reuse, R53, R8 ;  /* 0x0000003531087223 */ /* 0x040fe20000000008 */
[C---:B------:R-:W-:Y:S01]  /*8d50*/  FFMA R9, R49.reuse, R54, R9 ;  /* 0x0000003631097223 */ /* 0x040fe20000000009 */
[----:B------:R-:W-:Y:S01]  /*8d60*/  FFMA R10, R49, R55, R10 ;  /* 0x00000037310a7223 */ /* 0x000fe2000000000a */
[C---:B------:R-:W-:Y:S01]  /*8d70*/  FMUL R11, R47.reuse, R11 ;  /* 0x0000000b2f0b7220 */ /* 0x040fe20000400000 */
[C---:B------:R-:W-:Y:S01]  /*8d80*/  FMUL R0, R47.reuse, R12 ;  /* 0x0000000c2f007220 */ /* 0x040fe20000400000 */
[----:B------:R-:W-:Y:S01]  /*8d90*/  FMUL R2, R47, R13 ;  /* 0x0000000d2f027220 */ /* 0x000fe20000400000 */
[----:B------:R-:W-:Y:S01]  /*8da0*/  F2FP.F16.F32.PACK_AB R6, R9, R8 ;  /* 0x000000080906723e */ /* 0x000fe200000000ff */
[C---:B------:R-:W-:Y:S01]  /*8db0*/  FFMA R11, R49.reuse, R56, R11 ;  /* 0x00000038310b7223 */ /* 0x040fe2000000000b */
[C---:B------:R-:W-:Y:S01]  /*8dc0*/  FFMA R0, R49.reuse, R57, R0 ;  /* 0x0000003931007223 */ /* 0x040fe20000000000 */
[----:B------:R-:W-:Y:S01]  /*8dd0*/  FFMA R2, R49, R58, R2 ;  /* 0x0000003a31027223 */ /* 0x000fe20000000002 */
[C---:B------:R-:W-:Y:S01]  /*8de0*/  FMUL R3, R47.reuse, R14 ;  /* 0x0000000e2f037220 */ /* 0x040fe20000400000 */
[C---:B------:R-:W-:Y:S01]  /*8df0*/  FMUL R15, R47.reuse, R15 ;  /* 0x0000000f2f0f7220 */ /* 0x040fe20000400000 */
[C---:B------:R-:W-:Y:S01]  /*8e00*/  FMUL R12, R47.reuse, R16 ;  /* 0x000000102f0c7220 */ /* 0x040fe20000400000 */
[----:B------:R-:W-:Y:S01]  /*8e10*/  FMUL R13, R47, R17 ;  /* 0x000000112f0d7220 */ /* 0x000fe20000400000 */
[----:B------:R-:W-:Y:S01]  /*8e20*/  FFMA R3, R49, R59, R3 ;  /* 0x0000003b31037223 */ /* 0x000fe20000000003 */
[----:B------:R-:W-:Y:S01]  /*8e30*/  FMUL R14, R47, R18 ;  /* 0x000000122f0e7220 */ /* 0x000fe20000400000 */
[----:B------:R-:W-:Y:S01]  /*8e40*/  FFMA R15, R49, R60, R15 ;  /* 0x0000003c310f7223 */ /* 0x000fe2000000000f */
[----:B------:R-:W-:Y:S01]  /*8e50*/  FMUL R19, R47, R19 ;  /* 0x000000132f137220 */ /* 0x000fe20000400000 */
[----:B------:R-:W-:Y:S01]  /*8e60*/  F2FP.F16.F32.PACK_AB R7, R11, R10 ;  /* 0x0000000a0b07723e */ /* 0x000fe200000000ff */
[----:B------:R-:W-:Y:S01]  /*8e70*/  FFMA R12, R49, R61, R12 ;  /* 0x0000003d310c7223 */ /* 0x000fe2000000000c */
[----:B------:R-:W-:Y:S02]  /*8e80*/  HADD2.F32 R66, -RZ, R72.H1_H1 ;  /* 0x30000048ff427230 */ /* 0x000fe40000004100 */
[----:B------:R-:W-:Y:S01]  /*8e90*/  FMUL R16, R47, R20 ;  /* 0x000000142f107220 */ /* 0x000fe20000400000 */
[----:B------:R-:W-:Y:S01]  /*8ea0*/  FFMA R13, R49, R62, R13 ;  /* 0x0000003e310d7223 */ /* 0x000fe2000000000d */
[----:B------:R1:W-:Y:S01]  /*8eb0*/  STS.128 [R104+0x6000], R4 ;  /* 0x0060000468007388 */ /* 0x0003e20000000c00 */
[--C-:B------:R-:W-:Y:S02]  /*8ec0*/  HADD2.F32 R67, -RZ, R73.reuse.H0_H0 ;  /* 0x20000049ff437230 */ /* 0x100fe40000004100 */
[----:B------:R-:W-:Y:S01]  /*8ed0*/  FMUL R17, R47, R21 ;  /* 0x000000152f117220 */ /* 0x000fe20000400000 */
[----:B------:R-:W-:Y:S01]  /*8ee0*/  FFMA R14, R49, R63, R14 ;  /* 0x0000003f310e7223 */ /* 0x000fe2000000000e */
[----:B------:R-:W-:Y:S02]  /*8ef0*/  HADD2.F32 R68, -RZ, R73.H1_H1 ;  /* 0x30000049ff447230 */ /* 0x000fe40000004100 */
[----:B------:R-:W-:Y:S01]  /*8f00*/  FMUL R18, R47, R22 ;  /* 0x000000162f127220 */ /* 0x000fe20000400000 */
[----:B------:R-:W-:Y:S01]  /*8f10*/  FFMA R19, R49, R64, R19 ;  /* 0x0000004031137223 */ /* 0x000fe20000000013 */
        /* <DEDUP_REMOVED lines=14> */
[----:B------:R-:W-:Y:S01]  /*9000*/  F2FP.F16.F32.PACK_AB R8, R2, R0 ;  /* 0x000000000208723e */ /* 0x000fe200000000ff */
[----:B------:R-:W-:Y:S01]  /*9010*/  FFMA R20, R49, R69, R20 ;  /* 0x0000004531147223 */ /* 0x000fe20000000014 */
[----:B------:R-:W-:Y:S01]  /*9020*/  F2FP.F16.F32.PACK_AB R9, R15, R3 ;  /* 0x000000030f09723e */ /* 0x000fe200000000ff */
[----:B------:R-:W-:Y:S01]  /*9030*/  HADD2.F32 R74, -RZ, R80.H1_H1 ;  /* 0x30000050ff4a7230 */ /* 0x000fe20000004100 */
[----:B------:R-:W-:Y:S01]  /*9040*/  F2FP.F16.F32.PACK_AB R10, R13, R12 ;  /* 0x0000000c0d0a723e */ /* 0x000fe200000000ff */
[----:B------:R-:W-:Y:S01]  /*9050*/  FMUL R24, R47, R28 ;  /* 0x0000001c2f187220 */ /* 0x000fe20000400000 */
[----:B------:R-:W-:Y:S01]  /*9060*/  F2FP.F16.F32.PACK_AB R11, R19, R14 ;  /* 0x0000000e130b723e */ /* 0x000fe200000000ff */
[----:B------:R-:W-:Y:S01]  /*9070*/  FFMA R21, R49, R70, R21 ;  /* 0x0000004631157223 */ /* 0x000fe20000000015 */
[--C-:B------:R-:W-:Y:S02]  /*9080*/  HADD2.F32 R75, -RZ, R81.reuse.H0_H0 ;  /* 0x20000051ff4b7230 */ /* 0x100fe40000004100 */
[----:B------:R-:W-:Y:S01]  /*9090*/  FMUL R25, R47, R29 ;  /* 0x0000001d2f197220 */ /* 0x000fe20000400000 */
[----:B------:R-:W-:Y:S01]  /*90a0*/  FFMA R22, R49, R71, R22 ;  /* 0x0000004731167223 */ /* 0x000fe20000000016 */
[----:B------:R1:W-:Y:S01]  /*90b0*/  STS.128 [R103+0x6010], R8 ;  /* 0x0060100867007388 */ /* 0x0003e20000000c00 */
        /* <DEDUP_REMOVED lines=13> */
[----:B------:R-:W-:Y:S02]  /*9190*/  HADD2.F32 R80, -RZ, R83.H1_H1 ;  /* 0x30000053ff507230 */ /* 0x000fe40000004100 */
[----:B------:R-:W-:Y:S01]  /*91a0*/  FMUL R30, R47, R34 ;  /* 0x000000222f1e7220 */ /* 0x000fe20000400000 */
        /* <DEDUP_REMOVED lines=32> */
.L_x_146:
[----:B------:R-:W-:Y:S05]  /*93b0*/  BSYNC.RECONVERGENT B0 ;  /* 0x0000000000007941 */ /* 0x000fea0003800200 */
.L_x_145:
[----:B------:R-:W-:Y:S01]  /*93c0*/  BAR.SYNC.DEFER_BLOCKING 0x1, 0x80 ;  /* 0x0042000000007b1d */ /* 0x000fe20000010000 */
[----:B------:R-:W-:Y:S01]  /*93d0*/  UISETP.NE.AND UP0, UPT, UR49, -0x4, UPT ;  /* 0xfffffffc3100788c */ /* 0x000fe2000bf05270 */
[----:B------:R-:W-:Y:S08]  /*93e0*/  IADD3 R45, PT, PT, R45, 0x1, RZ ;  /* 0x000000012d2d7810 */ /* 0x000ff00007ffe0ff */
[----:B------:R-:W-:Y:S05]  /*93f0*/  BRA.U !UP0, `(.L_x_147) ;  /* 0x0000000108287547 */ /* 0x000fea000b800000 */
[----:B------:R-:W-:Y:S01]  /*9400*/  ISETP.NE.AND P0, PT, R111, RZ, PT ;  /* 0x000000ff6f00720c */ /* 0x000fe20003f05270 */
[----:B------:R-:W-:Y:S01]  /*9410*/  IMAD.U32 R2, RZ, RZ, UR51 ;  /* 0x00000033ff027e24 */ /* 0x000fe2000f8e00ff */
[----:B------:R-:W-:Y:S01]  /*9420*/  UIADD3 UR51, UPT, UPT, UR51, 0x1, URZ ;  /* 0x0000000133337890 */ /* 0x000fe2000fffe0ff */
[----:B------:R-:W-:Y:S03]  /*9430*/  IMAD.U32 R0, RZ, RZ, UR37 ;  /* 0x00000025ff007e24 */ /* 0x000fe6000f8e00ff */
[----:B------:R-:W-:Y:S04]  /*9440*/  UISETP.NE.AND UP0, UPT, UR51, 0x4, UPT ;  /* 0x000000043300788c */ /* 0x000fe8000bf05270 */
[----:B------:R-:W-:Y:S03]  /*9450*/  USEL UR51, UR51, URZ, UP0 ;  /* 0x000000ff33337287 */ /* 0x000fe60008000000 */
[----:B------:R-:W-:Y:S05]  /*9460*/  @P0 LEA R2, R2, UR48, 0x3 ;  /* 0x0000003002020c11 */ /* 0x000fea000f8e18ff */
[----:B------:R-:W-:Y:S05]  /*9470*/  @P0 VIADD R2, R2, 0xa0 ;  /* 0x000000a002020836 */ /* 0x000fea0000000000 */
[----:B------:R-:W-:Y:S04]  /*9480*/  @P0 PRMT R0, R0, 0x654, R2 ;  /* 0x0000065400000816 */ /* 0x000fe80000000002 */
[----:B------:R2:W-:Y:S03]  /*9490*/  @P0 SYNCS.ARRIVE.TRANS64.RED.A1T0 RZ, [R0+URZ], RZ ;  /* 0x000000ff00ff09a7 */ /* 0x0005e600081004ff */
.L_x_147:
[----:B------:R-:W-:Y:S01]  /*94a0*/  ISETP.NE.AND P2, PT, R107, RZ, PT ;  /* 0x000000ff6b00720c */ /* 0x000fe20003f45270 */
[----:B------:R-:W-:Y:S01]  /*94b0*/  UIADD3 UR49, UPT, UPT, UR49, 0x4, URZ ;  /* 0x0000000431317890 */ /* 0x000fe2000fffe0ff */
[----:B------:R-:W-:Y:S01]  /*94c0*/  ISETP.NE.AND P0, PT, R109, 0x2, PT ;  /* 0x000000026d00780c */ /* 0x000fe20003f05270 */
[----:B------:R-:W-:Y:S01]  /*94d0*/  IMAD.IADD R15, R43, 0x1, R90 ;  /* 0x000000012b0f7824 */ /* 0x000fe200078e025a */
[----:B------:R-:W-:Y:S01]  /*94e0*/  ISETP.NE.AND P1, PT, R45, 0x4, PT ;  /* 0x000000042d00780c */ /* 0x000fe20003f25270 */
[----:B------:R-:W-:Y:S01]  /*94f0*/  IMAD.IADD R14, R44, 0x1, R91 ;  /* 0x000000012c0e7824 */ /* 0x000fe200078e025b */
[----:B------:R-:W-:Y:S02]  /*9500*/  SEL R2, RZ, 0x1, P0 ;  /* 0x00000001ff027807 */ /* 0x000fe40000000000 */
[----:B--2---:R-:W-:Y:S02]  /*9510*/  SEL R0, RZ, 0x1, P1 ;  /* 0x00000001ff007807 */ /* 0x004fe40000800000 */
[----:B------:R-:W-:Y:S02]  /*9520*/  LOP3.LUT R99, R99, R2, RZ, 0x3c, !PT ;  /* 0x0000000263637212 */ /* 0x000fe400078e3cff */
[----:B------:R-:W-:Y:S02]  /*9530*/  LOP3.LUT R100, R100, R0, RZ, 0x3c, !PT ;  /* 0x0000000064647212 */ /* 0x000fe400078e3cff */
[----:B------:R-:W-:Y:S02]  /*9540*/  @P2 R2UR UR36, R98 ;  /* 0x00000000622422ca */ /* 0x000fe400000e0000 */
[----:B------:R-:W-:Y:S02]  /*9550*/  SEL R109, R109, RZ, P0 ;  /* 0x000000ff6d6d7207 */ /* 0x000fe40000000000 */
[----:B------:R-:W-:Y:S01]  /*9560*/  SEL R45, R45, RZ, P1 ;  /* 0x000000ff2d2d7207 */ /* 0x000fe20000800000 */
[----:B------:R-:W-:Y:S10]  /*9570*/  @P2 BRA `(.L_x_148) ;  /* 0xffffffc000542947 */ /* 0x000ff4000383ffff */
[----:B------:R-:W-:-:S09]  /*9580*/  UISETP.NE.AND UP0, UPT, UR50, URZ, UPT ;  /* 0x000000ff3200728c */ /* 0x000fd2000bf05270 */
[----:B------:R-:W-:Y:S05]  /*9590*/  BRA.U !UP0, `(.L_x_149) ;  /* 0x0000000108487547 */ /* 0x000fea000b800000 */
[----:B------:R-:W2:Y:S02]  /*95a0*/  LDCU.64 UR4, c[0x0][0x890] ;  /* 0x00011200ff0477ac */ /* 0x000ea40008000a00 */
[----:B--2---:R-:W-:-:S04]  /*95b0*/  UISETP.NE.U32.AND UP0, UPT, UR4, URZ, UPT ;  /* 0x000000ff0400728c */ /* 0x004fc8000bf05070 */
[----:B------:R-:W-:-:S09]  /*95c0*/  UISETP.NE.AND.EX UP0, UPT, UR5, URZ, UPT, UP0 ;  /* 0x000000ff0500728c */ /* 0x000fd2000bf05300 */
[----:B------:R-:W-:Y:S05]  /*95d0*/  BRA.U UP0, `(.L_x_150) ;  /* 0x00000001000c7547 */ /* 0x000fea000b800000 */
[----:B------:R-:W-:-:S13]  /*95e0*/  FSETP.NEU.AND P0, PT, R49, RZ, PT ;  /* 0x000000ff3100720b */ /* 0x000fda0003f0d000 */
[----:B------:R-:W-:Y:S05]  /*95f0*/  @!P0 EXIT ;  /* 0x000000000000894d */ /* 0x000fea0003800000 */
[----:B------:R-:W-:Y:S05]  /*9600*/  BRA `(.L_x_149) ;  /* 0x00000000002c7947 */ /* 0x000fea0003800000 */
.L_x_150:
[----:B------:R-:W-:Y:S01]  /*9610*/  ISETP.NE.AND P0, PT, R108, RZ, PT ;  /* 0x000000ff6c00720c */ /* 0x000fe20003f05270 */
[----:B------:R-:W-:-:S12]  /*9620*/  BSSY.RECONVERGENT B0, `(.L_x_149) ;  /* 0x0000009000007945 */ /* 0x000fd80003800200 */
[----:B------:R-:W-:Y:S05]  /*9630*/  @P0 BRA `(.L_x_151) ;  /* 0x0000000000140947 */ /* 0x000fea0003800000 */
[----:B------:R-:W2:Y:S02]  /*9640*/  LDCU.64 UR4, c[0x0][0x888] ;  /* 0x00011100ff0477ac */ /* 0x000ea40008000a00 */
[----:B--2---:R-:W-:-:S04]  /*9650*/  ISETP.NE.U32.AND P0, PT, RZ, UR4, PT ;  /* 0x00000004ff007c0c */ /* 0x004fc8000bf05070 */
[----:B------:R-:W-:-:S13]  /*9660*/  ISETP.NE.AND.EX P0, PT, RZ, UR5, PT, P0 ;  /* 0x00000005ff007c0c */ /* 0x000fda000bf05300 */
[----:B------:R-:W-:Y:S05]  /*9670*/  @!P0 EXIT ;  /* 0x000000000000894d */ /* 0x000fea0003800000 */
[----:B------:R-:W-:Y:S05]  /*9680*/  BRA `(.L_x_152) ;  /* 0x0000000000087947 */ /* 0x000fea0003800000 */
.L_x_151:
[----:B------:R-:W-:-:S13]  /*9690*/  FSETP.NEU.AND P0, PT, R49, RZ, PT ;  /* 0x000000ff3100720b */ /* 0x000fda0003f0d000 */
[----:B------:R-:W-:Y:S05]  /*96a0*/  @!P0 EXIT ;  /* 0x000000000000894d */ /* 0x000fea0003800000 */
.L_x_152:
[----:B------:R-:W-:Y:S05]  /*96b0*/  BSYNC.RECONVERGENT B0 ;  /* 0x0000000000007941 */ /* 0x000fea0003800200 */
.L_x_149:
[----:B------:R-:W-:Y:S01]  /*96c0*/  ULEA UR4, UR51, UR48, 0x3 ;  /* 0x0000003033047291 */ /* 0x000fe2000f8e18ff */
[----:B------:R-:W-:-:S04]  /*96d0*/  DEPBAR.LE SB0, 0x0 ;  /* 0x000080000000791a */ /* 0x000fc80000000000 */
[----:B------:R-:W-:-:S04]  /*96e0*/  UIADD3 UR4, UPT, UPT, UR4, 0xa0, URZ ;  /* 0x000000a004047890 */ /* 0x000fc8000fffe0ff */
[----:B------:R-:W-:-:S09]  /*96f0*/  UPRMT UR4, UR37, 0x654, UR4 ;  /* 0x0000065425047896 */ /* 0x000fd20008000004 */
[----:B------:R-:W-:Y:S01]  /*9700*/  SYNCS.ARRIVE.TRANS64.RED.A1T0 RZ, [UR4], RZ ;  /* 0x000000ffffff79a7 */ /* 0x000fe20008100404 */
[----:B------:R-:W-:Y:S05]  /*9710*/  EXIT ;  /* 0x000000000000794d */ /* 0x000fea0003800000 */
.L_x_24:
[----:B--2---:R2:W4:Y:S02]  /*9720*/  SYNCS.PHASECHK.TRANS64.TRYWAIT P0, [R2+URZ+0x140], R3 ;  /* 0x00014003020075a7 */ /* 0x00452400080011ff */
[----:B----4-:R-:W-:Y:S05]  /*9730*/  @!P0 NANOSLEEP.SYNCS 0x989680 ;  /* 0x009896800000895d */ /* 0x010fea0003900000 */
[----:B------:R-:W4:Y:S02]  /*9740*/  @!P0 SYNCS.PHASECHK.TRANS64 P0, [R2+URZ+0x140], R3 ;  /* 0x00014003020085a7 */ /* 0x000f2400080010ff */
[----:B----4-:R-:W-:Y:S05]  /*9750*/  @!P0 BRA `(.L_x_24) ;  /* 0xfffffffc00f08947 */ /* 0x010fea000383ffff */
[----:B------:R-:W-:Y:S05]  /*9760*/  BRA `(.L_x_153) ;  /* 0xffffff8000487947 */ /* 0x000fea000383ffff */
.L_x_27:
[----:B------:R-:W-:-:S07]  /*9770*/  MOV R2, UR33 ;  /* 0x0000002100027c02 */ /* 0x000fce0008000f00 */
.L_x_154:
[----:B-1----:R1:W2:Y:S02]  /*9780*/  SYNCS.PHASECHK.TRANS64.TRYWAIT P0, [R2+URZ+0x40], R4 ;  /* 0x00004004020075a7 */ /* 0x0022a400080011ff */
[----:B--2---:R-:W-:Y:S05]  /*9790*/  @!P0 NANOSLEEP.SYNCS 0x989680 ;  /* 0x009896800000895d */ /* 0x004fea0003900000 */
[----:B------:R-:W2:Y:S02]  /*97a0*/  @!P0 SYNCS.PHASECHK.TRANS64 P0, [R2+URZ+0x40], R4 ;  /* 0x00004004020085a7 */ /* 0x000ea400080010ff */
[----:B--2---:R-:W-:Y:S05]  /*97b0*/  @!P0 BRA `(.L_x_154) ;  /* 0xfffffffc00f08947 */ /* 0x004fea000383ffff */
[----:B------:R-:W-:Y:S05]  /*97c0*/  BRA `(.L_x_26) ;  /* 0xffffff8000b07947 */ /* 0x000fea000383ffff */
.L_x_34:
[----:B-1----:R-:W-:-:S07]  /*97d0*/  MOV R2, UR17 ;  /* 0x0000001100027c02 */ /* 0x002fce0008000f00 */
.L_x_155:
[----:B-1----:R1:W2:Y:S02]  /*97e0*/  SYNCS.PHASECHK.TRANS64.TRYWAIT P0, [R2+URZ+0x40], R4 ;  /* 0x00004004020075a7 */ /* 0x0022a400080011ff */
[----:B--2---:R-:W-:Y:S05]  /*97f0*/  @!P0 NANOSLEEP.SYNCS 0x989680 ;  /* 0x009896800000895d */ /* 0x004fea0003900000 */
[----:B------:R-:W2:Y:S02]  /*9800*/  @!P0 SYNCS.PHASECHK.TRANS64 P0, [R2+URZ+0x40], R4 ;  /* 0x00004004020085a7 */ /* 0x000ea400080010ff */
[----:B--2---:R-:W-:Y:S05]  /*9810*/  @!P0 BRA `(.L_x_155) ;  /* 0xfffffffc00f08947 */ /* 0x004fea000383ffff */
[----:B------:R-:W-:Y:S05]  /*9820*/  BRA `(.L_x_33) ;  /* 0xffffff84006c7947 */ /* 0x000fea000383ffff */
.L_x_39:
[----:B-1----:R1:W2:Y:S02]  /*9830*/  SYNCS.PHASECHK.TRANS64.TRYWAIT P0, [R2+URZ+0xd0], R3 ;  /* 0x0000d003020075a7 */ /* 0x0022a400080011ff */
[----:B--2---:R-:W-:Y:S05]  /*9840*/  @!P0 NANOSLEEP.SYNCS 0x989680 ;  /* 0x009896800000895d */ /* 0x004fea0003900000 */
[----:B------:R-:W2:Y:S02]  /*9850*/  @!P0 SYNCS.PHASECHK.TRANS64 P0, [R2+URZ+0xd0], R3 ;  /* 0x0000d003020085a7 */ /* 0x000ea400080010ff */
[----:B--2---:R-:W-:Y:S05]  /*9860*/  @!P0 BRA `(.L_x_39) ;  /* 0xfffffffc00f08947 */ /* 0x004fea000383ffff */
[----:B------:R-:W-:Y:S05]  /*9870*/  BRA `(.L_x_156) ;  /* 0xffffff8800107947 */ /* 0x000fea000383ffff */
.L_x_43:
[----:B---3--:R-:W-:-:S07]  /*9880*/  MOV R0, UR4 ;  /* 0x0000000400007c02 */ /* 0x008fce0008000f00 */
.L_x_157:
[----:B-1----:R1:W2:Y:S02]  /*9890*/  SYNCS.PHASECHK.TRANS64.TRYWAIT P0, [R0+URZ], R2 ;  /* 0x00000002000075a7 */ /* 0x0022a400080011ff */
[----:B--2---:R-:W-:Y:S05]  /*98a0*/  @!P0 NANOSLEEP.SYNCS 0x989680 ;  /* 0x009896800000895d */ /* 0x004fea0003900000 */
[----:B------:R-:W2:Y:S02]  /*98b0*/  @!P0 SYNCS.PHASECHK.TRANS64 P0, [R0+URZ], R2 ;  /* 0x00000002000085a7 */ /* 0x000ea400080010ff */
[----:B--2---:R-:W-:Y:S05]  /*98c0*/  @!P0 BRA `(.L_x_157) ;  /* 0xfffffffc00f08947 */ /* 0x004fea000383ffff */
[----:B------:R-:W-:Y:S05]  /*98d0*/  BRA `(.L_x_158) ;  /* 0xffffff8c00807947 */ /* 0x000fea000383ffff */
.L_x_44:
[----:B---3--:R-:W-:-:S07]  /*98e0*/  MOV R0, UR4 ;  /* 0x0000000400007c02 */ /* 0x008fce0008000f00 */
.L_x_159:
[----:B-1----:R1:W2:Y:S02]  /*98f0*/  SYNCS.PHASECHK.TRANS64.TRYWAIT P0, [R0+URZ], R3 ;  /* 0x00000003000075a7 */ /* 0x0022a400080011ff */
[----:B--2---:R-:W-:Y:S05]  /*9900*/  @!P0 NANOSLEEP.SYNCS 0x989680 ;  /* 0x009896800000895d */ /* 0x004fea0003900000 */
[----:B------:R-:W2:Y:S02]  /*9910*/  @!P0 SYNCS.PHASECHK.TRANS64 P0, [R0+URZ], R3 ;  /* 0x00000003000085a7 */ /* 0x000ea400080010ff */
[----:B--2---:R-:W-:Y:S05]  /*9920*/  @!P0 BRA `(.L_x_159) ;  /* 0xfffffffc00f08947 */ /* 0x004fea000383ffff */
[----:B------:R-:W-:Y:S05]  /*9930*/  BRA `(.L_x_160) ;  /* 0xffffff8c008c7947 */ /* 0x000fea000383ffff */
.L_x_45:
[----:B---3--:R-:W-:-:S07]  /*9940*/  MOV R0, UR4 ;  /* 0x0000000400007c02 */ /* 0x008fce0008000f00 */
.L_x_161:
[----:B-1----:R1:W2:Y:S02]  /*9950*/  SYNCS.PHASECHK.TRANS64.TRYWAIT P0, [R0+URZ], R3 ;  /* 0x00000003000075a7 */ /* 0x0022a400080011ff */
[----:B--2---:R-:W-:Y:S05]  /*9960*/  @!P0 NANOSLEEP.SYNCS 0x989680 ;  /* 0x009896800000895d */ /* 0x004fea0003900000 */
[----:B------:R-:W2:Y:S02]  /*9970*/  @!P0 SYNCS.PHASECHK.TRANS64 P0, [R0+URZ], R3 ;  /* 0x00000003000085a7 */ /* 0x000ea400080010ff */
[----:B--2---:R-:W-:Y:S05]  /*9980*/  @!P0 BRA `(.L_x_161) ;  /* 0xfffffffc00f08947 */ /* 0x004fea000383ffff */
[----:B------:R-:W-:Y:S05]  /*9990*/  BRA `(.L_x_162) ;  /* 0xffffff8c00987947 */ /* 0x000fea000383ffff */
.L_x_46:
[----:B---3--:R-:W-:-:S07]  /*99a0*/  MOV R0, UR4 ;  /* 0x0000000400007c02 */ /* 0x008fce0008000f00 */
.L_x_163:
[----:B-1----:R1:W2:Y:S02]  /*99b0*/  SYNCS.PHASECHK.TRANS64.TRYWAIT P0, [R0+URZ], R3 ;  /* 0x00000003000075a7 */ /* 0x0022a400080011ff */
[----:B--2---:R-:W-:Y:S05]  /*99c0*/  @!P0 NANOSLEEP.SYNCS 0x989680 ;  /* 0x009896800000895d */ /* 0x004fea0003900000 */
[----:B------:R-:W2:Y:S02]  /*99d0*/  @!P0 SYNCS.PHASECHK.TRANS64 P0, [R0+URZ], R3 ;  /* 0x00000003000085a7 */ /* 0x000ea400080010ff */
[----:B--2---:R-:W-:Y:S05]  /*99e0*/  @!P0 BRA `(.L_x_163) ;  /* 0xfffffffc00f08947 */ /* 0x004fea000383ffff */
[----:B------:R-:W-:Y:S05]  /*99f0*/  BRA `(.L_x_164) ;  /* 0xffffff8c00a47947 */ /* 0x000fea000383ffff */
.L_x_47:
[----:B---3--:R-:W-:-:S07]  /*9a00*/  MOV R0, UR4 ;  /* 0x0000000400007c02 */ /* 0x008fce0008000f00 */
.L_x_165:
[----:B-1----:R1:W2:Y:S02]  /*9a10*/  SYNCS.PHASECHK.TRANS64.TRYWAIT P0, [R0+URZ], R3 ;  /* 0x00000003000075a7 */ /* 0x0022a400080011ff */
[----:B--2---:R-:W-:Y:S05]  /*9a20*/  @!P0 NANOSLEEP.SYNCS 0x989680 ;  /* 0x009896800000895d */ /* 0x004fea0003900000 */
[----:B------:R-:W2:Y:S02]  /*9a30*/  @!P0 SYNCS.PHASECHK.TRANS64 P0, [R0+URZ], R3 ;  /* 0x00000003000085a7 */ /* 0x000ea400080010ff */
[----:B--2---:R-:W-:Y:S05]  /*9a40*/  @!P0 BRA `(.L_x_165) ;  /* 0xfffffffc00f08947 */ /* 0x004fea000383ffff */
[----:B------:R-:W-:Y:S05]  /*9a50*/  BRA `(.L_x_166) ;  /* 0xffffff8c00b07947 */ /* 0x000fea000383ffff */
.L_x_48:
[----:B---3--:R-:W-:-:S07]  /*9a60*/  MOV R0, UR4 ;  /* 0x0000000400007c02 */ /* 0x008fce0008000f00 */
.L_x_167:
[----:B-1----:R1:W2:Y:S02]  /*9a70*/  SYNCS.PHASECHK.TRANS64.TRYWAIT P0, [R0+URZ], R3 ;  /* 0x00000003000075a7 */ /* 0x0022a400080011ff */
[----:B--2---:R-:W-:Y:S05]  /*9a80*/  @!P0 NANOSLEEP.SYNCS 0x989680 ;  /* 0x009896800000895d */ /* 0x004fea0003900000 */
[----:B------:R-:W2:Y:S02]  /*9a90*/  @!P0 SYNCS.PHASECHK.TRANS64 P0, [R0+URZ], R3 ;  /* 0x00000003000085a7 */ /* 0x000ea400080010ff */
[----:B--2---:R-:W-:Y:S05]  /*9aa0*/  @!P0 BRA `(.L_x_167) ;  /* 0xfffffffc00f08947 */ /* 0x004fea000383ffff */
[----:B------:R-:W-:Y:S05]  /*9ab0*/  BRA `(.L_x_168) ;  /* 0xffffff8c00bc7947 */ /* 0x000fea000383ffff */
.L_x_49:
[----:B---3--:R-:W-:-:S07]  /*9ac0*/  MOV R0, UR4 ;  /* 0x0000000400007c02 */ /* 0x008fce0008000f00 */
.L_x_169:
[----:B-1----:R1:W2:Y:S02]  /*9ad0*/  SYNCS.PHASECHK.TRANS64.TRYWAIT P0, [R0+URZ], R3 ;  /* 0x00000003000075a7 */ /* 0x0022a400080011ff */
[----:B--2---:R-:W-:Y:S05]  /*9ae0*/  @!P0 NANOSLEEP.SYNCS 0x989680 ;  /* 0x009896800000895d */ /* 0x004fea0003900000 */
[----:B------:R-:W2:Y:S02]  /*9af0*/  @!P0 SYNCS.PHASECHK.TRANS64 P0, [R0+URZ], R3 ;  /* 0x00000003000085a7 */ /* 0x000ea400080010ff */
[----:B--2---:R-:W-:Y:S05]  /*9b00*/  @!P0 BRA `(.L_x_169) ;  /* 0xfffffffc00f08947 */ /* 0x004fea000383ffff */
[----:B------:R-:W-:Y:S05]  /*9b10*/  BRA `(.L_x_170) ;  /* 0xffffff8c00c87947 */ /* 0x000fea000383ffff */
.L_x_52:
[----:B-1----:R1:W2:Y:S02]  /*9b20*/  SYNCS.PHASECHK.TRANS64.TRYWAIT P0, [R0+URZ+0x130], R4 ;  /* 0x00013004000075a7 */ /* 0x0022a400080011ff */
[----:B--2---:R-:W-:Y:S05]  /*9b30*/  @!P0 NANOSLEEP.SYNCS 0x989680 ;  /* 0x009896800000895d */ /* 0x004fea0003900000 */
[----:B------:R-:W2:Y:S02]  /*9b40*/  @!P0 SYNCS.PHASECHK.TRANS64 P0, [R0+URZ+0x130], R4 ;  /* 0x00013004000085a7 */ /* 0x000ea400080010ff */
[----:B--2---:R-:W-:Y:S05]  /*9b50*/  @!P0 BRA `(.L_x_52) ;  /* 0xfffffffc00f08947 */ /* 0x004fea000383ffff */
[----:B------:R-:W-:Y:S05]  /*9b60*/  BRA `(.L_x_171) ;  /* 0xffffff9000287947 */ /* 0x000fea000383ffff */
.L_x_53:
[----:B------:R-:W-:-:S07]  /*9b70*/  MOV R0, UR5 ;  /* 0x0000000500007c02 */ /* 0x000fce0008000f00 */
.L_x_172:
[----:B-1----:R1:W2:Y:S02]  /*9b80*/  SYNCS.PHASECHK.TRANS64.TRYWAIT P0, [R0+URZ+0xe0], R5 ;  /* 0x0000e005000075a7 */ /* 0x0022a400080011ff */
[----:B--2---:R-:W-:Y:S05]  /*9b90*/  @!P0 NANOSLEEP.SYNCS 0x989680 ;  /* 0x009896800000895d */ /* 0x004fea0003900000 */
[----:B------:R-:W2:Y:S02]  /*9ba0*/  @!P0 SYNCS.PHASECHK.TRANS64 P0, [R0+URZ+0xe0], R5 ;  /* 0x0000e005000085a7 */ /* 0x000ea400080010ff */
[----:B--2---:R-:W-:Y:S05]  /*9bb0*/  @!P0 BRA `(.L_x_172) ;  /* 0xfffffffc00f08947 */ /* 0x004fea000383ffff */
[----:B------:R-:W-:Y:S05]  /*9bc0*/  BRA `(.L_x_173) ;  /* 0xffffff9000387947 */ /* 0x000fea000383ffff */
.L_x_54:
[----:B-1----:R1:W2:Y:S02]  /*9bd0*/  SYNCS.PHASECHK.TRANS64.TRYWAIT P1, [R0+URZ+0xd0], R4 ;  /* 0x0000d004000075a7 */ /* 0x0022a400080211ff */
[----:B--2---:R-:W-:Y:S05]  /*9be0*/  @!P1 NANOSLEEP.SYNCS 0x989680 ;  /* 0x009896800000995d */ /* 0x004fea0003900000 */
[----:B------:R-:W2:Y:S02]  /*9bf0*/  @!P1 SYNCS.PHASECHK.TRANS64 P1, [R0+URZ+0xd0], R4 ;  /* 0x0000d004000095a7 */ /* 0x000ea400080210ff */
[----:B--2---:R-:W-:Y:S05]  /*9c00*/  @!P1 BRA `(.L_x_54) ;  /* 0xfffffffc00f09947 */ /* 0x004fea000383ffff */
[----:B------:R-:W-:Y:S05]  /*9c10*/  BRA `(.L_x_174) ;  /* 0xffffff9000687947 */ /* 0x000fea000383ffff */
.L_x_57:
[----:B------:R-:W-:-:S07]  /*9c20*/  MOV R0, UR5 ;  /* 0x0000000500007c02 */ /* 0x000fce0008000f00 */
.L_x_175:
[----:B-1----:R1:W2:Y:S02]  /*9c30*/  SYNCS.PHASECHK.TRANS64.TRYWAIT P0, [R0+URZ+0xe0], R2 ;  /* 0x0000e002000075a7 */ /* 0x0022a400080011ff */
[----:B--2---:R-:W-:Y:S05]  /*9c40*/  @!P0 NANOSLEEP.SYNCS 0x989680 ;  /* 0x009896800000895d */ /* 0x004fea0003900000 */
[----:B------:R-:W2:Y:S02]  /*9c50*/  @!P0 SYNCS.PHASECHK.TRANS64 P0, [R0+URZ+0xe0], R2 ;  /* 0x0000e002000085a7 */ /* 0x000ea400080010ff */
[----:B--2---:R-:W-:Y:S05]  /*9c60*/  @!P0 BRA `(.L_x_175) ;  /* 0xfffffffc00f08947 */ /* 0x004fea000383ffff */
[----:B------:R-:W-:Y:S05]  /*9c70*/  BRA `(.L_x_56) ;  /* 0xffffff9000bc7947 */ /* 0x000fea000383ffff */
.L_x_66:
[----:B-1----:R-:W-:-:S04]  /*9c80*/  MOV R4, UR6 ;  /* 0x0000000600047c02 */ /* 0x002fc80008000f00 */
[----:B------:R1:W2:Y:S03]  /*9c90*/  SYNCS.PHASECHK.TRANS64.TRYWAIT P0, [R4+URZ+0x8], R5 ;  /* 0x00000805040075a7 */ /* 0x0002a600080011ff */
[----:B--2---:R-:W-:Y:S05]  /*9ca0*/  @!P0 NANOSLEEP.SYNCS 0x989680 ;  /* 0x009896800000895d */ /* 0x004fea0003900000 */
[----:B------:R-:W2:Y:S02]  /*9cb0*/  @!P0 SYNCS.PHASECHK.TRANS64 P0, [R4+URZ+0x8], R5 ;  /* 0x00000805040085a7 */ /* 0x000ea400080010ff */
[----:B--2---:R-:W-:Y:S05]  /*9cc0*/  @!P0 BRA `(.L_x_66) ;  /* 0xfffffffc00ec8947 */ /* 0x004fea000383ffff */
[----:B------:R-:W-:Y:S05]  /*9cd0*/  BRA `(.L_x_65) ;  /* 0xffffff9400707947 */ /* 0x000fea000383ffff */
.L_x_68:
[----:B------:R-:W-:Y:S01]  /*9ce0*/  BSSY B0, `(.L_x_176) ;  /* 0x0000006000007945 */ /* 0x000fe20003800000 */
[----:B------:R-:W-:-:S07]  /*9cf0*/  MOV R15, 0xffffffff ;  /* 0xffffffff000f7802 */ /* 0x000fce0000000f00 */
[----:B-1---5:R-:W-:Y:S05]  /*9d00*/  WARPSYNC.COLLECTIVE R15, `(.L_x_177) ;  /* 0x000000000f0c7348 */ /* 0x022fea0003c00000 */
[----:B------:R-:W-:Y:S02]  /*9d10*/  ELECT P6, UR79, PT ;  /* 0x00000000004f782f */ /* 0x000fe400038c0000 */
[----:B------:R-:W-:Y:S01]  /*9d20*/  MOV R14, UR79 ;  /* 0x0000004f000e7c02 */ /* 0x000fe20008000f00 */
[----:B-1---5:R-:W-:Y:S10]  /*9d30*/  ENDCOLLECTIVE ;  /* 0x000000000000791b */ /* 0x022ff40003800000 */
.L_x_177:
[----:B------:R-:W-:Y:S05]  /*9d40*/  BSYNC B0 ;  /* 0x0000000000007941 */ /* 0x000fea0003800000 */
.L_x_176:
[----:B------:R-:W-:Y:S05]  /*9d50*/  BRA `(.L_x_178) ;  /* 0xffffff9400a07947 */ /* 0x000fea000383ffff */
.L_x_70:
[----:B-1----:R-:W-:-:S04]  /*9d60*/  MOV R2, UR6 ;  /* 0x0000000600027c02 */ /* 0x002fc80008000f00 */
[----:B------:R1:W2:Y:S03]  /*9d70*/  SYNCS.PHASECHK.TRANS64.TRYWAIT P0, [R2+URZ+0x8], R3 ;  /* 0x00000803020075a7 */ /* 0x0002a600080011ff */
[----:B--2---:R-:W-:Y:S05]  /*9d80*/  @!P0 NANOSLEEP.SYNCS 0x989680 ;  /* 0x009896800000895d */ /* 0x004fea0003900000 */
[----:B------:R-:W2:Y:S02]  /*9d90*/  @!P0 SYNCS.PHASECHK.TRANS64 P0, [R2+URZ+0x8], R3 ;  /* 0x00000803020085a7 */ /* 0x000ea400080010ff */
[----:B--2---:R-:W-:Y:S05]  /*9da0*/  @!P0 BRA `(.L_x_70) ;  /* 0xfffffffc00ec8947 */ /* 0x004fea000383ffff */
[----:B------:R-:W-:Y:S05]  /*9db0*/  BRA `(.L_x_69) ;  /* 0xffffff9400a47947 */ /* 0x000fea000383ffff */
.L_x_71:
[----:B-1----:R1:W2:Y:S02]  /*9dc0*/  SYNCS.PHASECHK.TRANS64.TRYWAIT P0, [R0+URZ+0xd0], R4 ;  /* 0x0000d004000075a7 */ /* 0x0022a400080011ff */
[----:B--2---:R-:W-:Y:S05]  /*9dd0*/  @!P0 NANOSLEEP.SYNCS 0x989680 ;  /* 0x009896800000895d */ /* 0x004fea0003900000 */
[----:B------:R-:W2:Y:S02]  /*9de0*/  @!P0 SYNCS.PHASECHK.TRANS64 P0, [R0+URZ+0xd0], R4 ;  /* 0x0000d004000085a7 */ /* 0x000ea400080010ff */
[----:B--2---:R-:W-:Y:S05]  /*9df0*/  @!P0 BRA `(.L_x_71) ;  /* 0xfffffffc00f08947 */ /* 0x004fea000383ffff */
[----:B------:R-:W-:Y:S05]  /*9e00*/  BRA `(.L_x_179) ;  /* 0xffffff9800907947 */ /* 0x000fea000383ffff */
.L_x_73:
[----:B------:R-:W-:-:S07]  /*9e10*/  MOV R0, UR9 ;  /* 0x0000000900007c02 */ /* 0x000fce0008000f00 */
.L_x_180:
[----:B-1----:R1:W2:Y:S02]  /*9e20*/  SYNCS.PHASECHK.TRANS64.TRYWAIT P0, [R0+URZ+0x110], R4 ;  /* 0x00011004000075a7 */ /* 0x0022a400080011ff */
[----:B--2---:R-:W-:Y:S05]  /*9e30*/  @!P0 NANOSLEEP.SYNCS 0x989680 ;  /* 0x009896800000895d */ /* 0x004fea0003900000 */
[----:B------:R-:W2:Y:S02]  /*9e40*/  @!P0 SYNCS.PHASECHK.TRANS64 P0, [R0+URZ+0x110], R4 ;  /* 0x00011004000085a7 */ /* 0x000ea400080010ff */
[----:B--2---:R-:W-:Y:S05]  /*9e50*/  @!P0 BRA `(.L_x_180) ;  /* 0xfffffffc00f08947 */ /* 0x004fea000383ffff */
[----:B------:R-:W-:Y:S05]  /*9e60*/  BRA `(.L_x_181) ;  /* 0xffffff9800dc7947 */ /* 0x000fea000383ffff */
.L_x_76:
[----:B------:R-:W-:Y:S07]  /*9e70*/  MOV R0, UR8 ;  /* 0x0000000800007c02 */ /* 0x000fee0008000f00 */
.L_x_182:
[----:B-1----:R1:W2:Y:S02]  /*9e80*/  SYNCS.PHASECHK.TRANS64.TRYWAIT P0, [R0+URZ], R4 ;  /* 0x00000004000075a7 */ /* 0x0022a400080011ff */
[----:B--2---:R-:W-:Y:S05]  /*9e90*/  @!P0 NANOSLEEP.SYNCS 0x989680 ;  /* 0x009896800000895d */ /* 0x004fea0003900000 */
[----:B------:R-:W2:Y:S02]  /*9ea0*/  @!P0 SYNCS.PHASECHK.TRANS64 P0, [R0+URZ], R4 ;  /* 0x00000004000085a7 */ /* 0x000ea400080010ff */
[----:B--2---:R-:W-:Y:S05]  /*9eb0*/  @!P0 BRA `(.L_x_182) ;  /* 0xfffffffc00f08947 */ /* 0x004fea000383ffff */
[----:B------:R-:W-:Y:S05]  /*9ec0*/  BRA `(.L_x_75) ;  /* 0xffffff9800f07947 */ /* 0x000fea000383ffff */
.L_x_80:
[----:B-1----:R-:W-:-:S07]  /*9ed0*/  MOV R0, UR8 ;  /* 0x0000000800007c02 */ /* 0x002fce0008000f00 */
.L_x_183:
[----:B-1----:R1:W2:Y:S02]  /*9ee0*/  SYNCS.PHASECHK.TRANS64.TRYWAIT P0, [R0+URZ], R2 ;  /* 0x00000002000075a7 */ /* 0x0022a400080011ff */
[----:B--2---:R-:W-:Y:S05]  /*9ef0*/  @!P0 NANOSLEEP.SYNCS 0x989680 ;  /* 0x009896800000895d */ /* 0x004fea0003900000 */
[----:B------:R-:W2:Y:S02]  /*9f00*/  @!P0 SYNCS.PHASECHK.TRANS64 P0, [R0+URZ], R2 ;  /* 0x00000002000085a7 */ /* 0x000ea400080010ff */
[----:B--2---:R-:W-:Y:S05]  /*9f10*/  @!P0 BRA `(.L_x_183) ;  /* 0xfffffffc00f08947 */ /* 0x004fea000383ffff */
[----:B------:R-:W-:Y:S05]  /*9f20*/  BRA `(.L_x_184) ;  /* 0xffffff9c00e47947 */ /* 0x000fea000383ffff */
.L_x_81:
[----:B------:R-:W-:-:S07]  /*9f30*/  MOV R0, UR8 ;  /* 0x0000000800007c02 */ /* 0x000fce0008000f00 */
.L_x_185:
[----:B-1----:R1:W2:Y:S02]  /*9f40*/  SYNCS.PHASECHK.TRANS64.TRYWAIT P0, [R0+URZ], R3 ;  /* 0x00000003000075a7 */ /* 0x0022a400080011ff */
[----:B--2---:R-:W-:Y:S05]  /*9f50*/  @!P0 NANOSLEEP.SYNCS 0x989680 ;  /* 0x009896800000895d */ /* 0x004fea0003900000 */
[----:B------:R-:W2:Y:S02]  /*9f60*/  @!P0 SYNCS.PHASECHK.TRANS64 P0, [R0+URZ], R3 ;  /* 0x00000003000085a7 */ /* 0x000ea400080010ff */
[----:B--2---:R-:W-:Y:S05]  /*9f70*/  @!P0 BRA `(.L_x_185) ;  /* 0xfffffffc00f08947 */ /* 0x004fea000383ffff */
[----:B------:R-:W-:Y:S05]  /*9f80*/  BRA `(.L_x_186) ;  /* 0xffffff9c00f07947 */ /* 0x000fea000383ffff */
.L_x_82:
[----:B------:R-:W-:-:S07]  /*9f90*/  MOV R0, UR8 ;  /* 0x0000000800007c02 */ /* 0x000fce0008000f00 */
.L_x_187:
[----:B-1----:R1:W2:Y:S02]  /*9fa0*/  SYNCS.PHASECHK.TRANS64.TRYWAIT P0, [R0+URZ], R3 ;  /* 0x00000003000075a7 */ /* 0x0022a400080011ff */
[----:B--2---:R-:W-:Y:S05]  /*9fb0*/  @!P0 NANOSLEEP.SYNCS 0x989680 ;  /* 0x009896800000895d */ /* 0x004fea0003900000 */
[----:B------:R-:W2:Y:S02]  /*9fc0*/  @!P0 SYNCS.PHASECHK.TRANS64 P0, [R0+URZ], R3 ;  /* 0x00000003000085a7 */ /* 0x000ea400080010ff */
[----:B--2---:R-:W-:Y:S05]  /*9fd0*/  @!P0 BRA `(.L_x_187) ;  /* 0xfffffffc00f08947 */ /* 0x004fea000383ffff */
[----:B------:R-:W-:Y:S05]  /*9fe0*/  BRA `(.L_x_188) ;  /* 0xffffff9c00fc7947 */ /* 0x000fea000383ffff */
.L_x_85:
[----:B------:R-:W-:-:S07]  /*9ff0*/  MOV R0, UR7 ;  /* 0x0000000700007c02 */ /* 0x000fce0008000f00 */
.L_x_189:
[----:B-1----:R1:W2:Y:S02]  /*a000*/  SYNCS.PHASECHK.TRANS64.TRYWAIT P1, [R0+URZ+0x150], R2 ;  /* 0x00015002000075a7 */ /* 0x0022a400080211ff */
[----:B--2---:R-:W-:Y:S05]  /*a010*/  @!P1 NANOSLEEP.SYNCS 0x989680 ;  /* 0x009896800000995d */ /* 0x004fea0003900000 */
[----:B------:R-:W2:Y:S02]  /*a020*/  @!P1 SYNCS.PHASECHK.TRANS64 P1, [R0+URZ+0x150], R2 ;  /* 0x00015002000095a7 */ /* 0x000ea400080210ff */
[----:B--2---:R-:W-:Y:S05]  /*a030*/  @!P1 BRA `(.L_x_189) ;  /* 0xfffffffc00f09947 */ /* 0x004fea000383ffff */
[----:B------:R-:W-:Y:S05]  /*a040*/  BRA `(.L_x_190) ;  /* 0xffffffa000487947 */ /* 0x000fea000383ffff */
.L_x_90:
[----:B--2---:R2:W4:Y:S02]  /*a050*/  SYNCS.PHASECHK.TRANS64.TRYWAIT P0, [R0+URZ+0xd0], R2 ;  /* 0x0000d002000075a7 */ /* 0x00452400080011ff */
[----:B----4-:R-:W-:Y:S05]  /*a060*/  @!P0 NANOSLEEP.SYNCS 0x989680 ;  /* 0x009896800000895d */ /* 0x010fea0003900000 */
[----:B------:R-:W4:Y:S02]  /*a070*/  @!P0 SYNCS.PHASECHK.TRANS64 P0, [R0+URZ+0xd0], R2 ;  /* 0x0000d002000085a7 */ /* 0x000f2400080010ff */
[----:B----4-:R-:W-:Y:S05]  /*a080*/  @!P0 BRA `(.L_x_90) ;  /* 0xfffffffc00f08947 */ /* 0x010fea000383ffff */
[----:B------:R-:W-:Y:S05]  /*a090*/  BRA `(.L_x_191) ;  /* 0xffffffa4005c7947 */ /* 0x000fea000383ffff */
.L_x_93:
[----:B------:R-:W-:Y:S07]  /*a0a0*/  MOV R0, UR7 ;  /* 0x0000000700007c02 */ /* 0x000fee0008000f00 */
.L_x_192:
[----:B--2---:R2:W4:Y:S02]  /*a0b0*/  SYNCS.PHASECHK.TRANS64.TRYWAIT P0, [R0+URZ+0xc8], R2 ;  /* 0x0000c802000075a7 */ /* 0x00452400080011ff */
[----:B----4-:R-:W-:Y:S05]  /*a0c0*/  @!P0 NANOSLEEP.SYNCS 0x989680 ;  /* 0x009896800000895d */ /* 0x010fea0003900000 */
[----:B------:R-:W4:Y:S02]  /*a0d0*/  @!P0 SYNCS.PHASECHK.TRANS64 P0, [R0+URZ+0xc8], R2 ;  /* 0x0000c802000085a7 */ /* 0x000f2400080010ff */
[----:B----4-:R-:W-:Y:S05]  /*a0e0*/  @!P0 BRA `(.L_x_192) ;  /* 0xfffffffc00f08947 */ /* 0x010fea000383ffff */
[----:B------:R-:W-:Y:S05]  /*a0f0*/  BRA `(.L_x_92) ;  /* 0xffffffa8003c7947 */ /* 0x000fea000383ffff */
.L_x_96:
[----:B------:R-:W-:Y:S07]  /*a100*/  MOV R0, UR7 ;  /* 0x0000000700007c02 */ /* 0x000fee0008000f00 */
.L_x_193:
[----:B-1----:R1:W2:Y:S02]  /*a110*/  SYNCS.PHASECHK.TRANS64.TRYWAIT P0, [R0+URZ+0xa0], R14 ;  /* 0x0000a00e000075a7 */ /* 0x0022a400080011ff */
[----:B--2---:R-:W-:Y:S05]  /*a120*/  @!P0 NANOSLEEP.SYNCS 0x989680 ;  /* 0x009896800000895d */ /* 0x004fea0003900000 */
[----:B------:R-:W2:Y:S02]  /*a130*/  @!P0 SYNCS.PHASECHK.TRANS64 P0, [R0+URZ+0xa0], R14 ;  /* 0x0000a00e000085a7 */ /* 0x000ea400080010ff */
[----:B--2---:R-:W-:Y:S05]  /*a140*/  @!P0 BRA `(.L_x_193) ;  /* 0xfffffffc00f08947 */ /* 0x004fea000383ffff */
[----:B------:R-:W-:Y:S05]  /*a150*/  BRA `(.L_x_194) ;  /* 0xffffffa800b47947 */ /* 0x000fea000383ffff */
.L_x_97:
[----:B------:R-:W-:Y:S07]  /*a160*/  MOV R0, UR7 ;  /* 0x0000000700007c02 */ /* 0x000fee0008000f00 */
.L_x_195:
[----:B-1----:R1:W2:Y:S02]  /*a170*/  SYNCS.PHASECHK.TRANS64.TRYWAIT P0, [R0+URZ+0xa8], R14 ;  /* 0x0000a80e000075a7 */ /* 0x0022a400080011ff */
[----:B--2---:R-:W-:Y:S05]  /*a180*/  @!P0 NANOSLEEP.SYNCS 0x989680 ;  /* 0x009896800000895d */ /* 0x004fea0003900000 */
[----:B------:R-:W2:Y:S02]  /*a190*/  @!P0 SYNCS.PHASECHK.TRANS64 P0, [R0+URZ+0xa8], R14 ;  /* 0x0000a80e000085a7 */ /* 0x000ea400080010ff */
[----:B--2---:R-:W-:Y:S05]  /*a1a0*/  @!P0 BRA `(.L_x_195) ;  /* 0xfffffffc00f08947 */ /* 0x004fea000383ffff */
[----:B------:R-:W-:Y:S05]  /*a1b0*/  BRA `(.L_x_196) ;  /* 0xffffffa800ec7947 */ /* 0x000fea000383ffff */
.L_x_98:
[----:B------:R-:W-:Y:S07]  /*a1c0*/  MOV R0, UR7 ;  /* 0x0000000700007c02 */ /* 0x000fee0008000f00 */
.L_x_197:
[----:B-1----:R1:W2:Y:S02]  /*a1d0*/  SYNCS.PHASECHK.TRANS64.TRYWAIT P0, [R0+URZ+0xb0], R14 ;  /* 0x0000b00e000075a7 */ /* 0x0022a400080011ff */
[----:B--2---:R-:W-:Y:S05]  /*a1e0*/  @!P0 NANOSLEEP.SYNCS 0x989680 ;  /* 0x009896800000895d */ /* 0x004fea0003900000 */
[----:B------:R-:W2:Y:S02]  /*a1f0*/  @!P0 SYNCS.PHASECHK.TRANS64 P0, [R0+URZ+0xb0], R14 ;  /* 0x0000b00e000085a7 */ /* 0x000ea400080010ff */
[----:B--2---:R-:W-:Y:S05]  /*a200*/  @!P0 BRA `(.L_x_197) ;  /* 0xfffffffc00f08947 */ /* 0x004fea000383ffff */
[----:B------:R-:W-:Y:S05]  /*a210*/  BRA `(.L_x_198) ;  /* 0xffffffac00307947 */ /* 0x000fea000383ffff */
.L_x_99:
[----:B------:R-:W-:Y:S07]  /*a220*/  MOV R0, UR7 ;  /* 0x0000000700007c02 */ /* 0x000fee0008000f00 */
.L_x_199:
[----:B-1----:R1:W2:Y:S02]  /*a230*/  SYNCS.PHASECHK.TRANS64.TRYWAIT P0, [R0+URZ+0xb8], R14 ;  /* 0x0000b80e000075a7 */ /* 0x0022a400080011ff */
[----:B--2---:R-:W-:Y:S05]  /*a240*/  @!P0 NANOSLEEP.SYNCS 0x989680 ;  /* 0x009896800000895d */ /* 0x004fea0003900000 */
[----:B------:R-:W2:Y:S02]  /*a250*/  @!P0 SYNCS.PHASECHK.TRANS64 P0, [R0+URZ+0xb8], R14 ;  /* 0x0000b80e000085a7 */ /* 0x000ea400080010ff */
[----:B--2---:R-:W-:Y:S05]  /*a260*/  @!P0 BRA `(.L_x_199) ;  /* 0xfffffffc00f08947 */ /* 0x004fea000383ffff */
[----:B------:R-:W-:Y:S05]  /*a270*/  BRA `(.L_x_200) ;  /* 0xffffffac00b47947 */ /* 0x000fea000383ffff */
.L_x_101:
[----:B------:R-:W-:-:S07]  /*a280*/  MOV R0, UR7 ;  /* 0x0000000700007c02 */ /* 0x000fce0008000f00 */
.L_x_201:
[----:B-1----:R1:W4:Y:S02]  /*a290*/  SYNCS.PHASECHK.TRANS64.TRYWAIT P0, [R0+URZ+0xa0], R2 ;  /* 0x0000a002000075a7 */ /* 0x00232400080011ff */
[----:B----4-:R-:W-:Y:S05]  /*a2a0*/  @!P0 NANOSLEEP.SYNCS 0x989680 ;  /* 0x009896800000895d */ /* 0x010fea0003900000 */
[----:B------:R-:W4:Y:S02]  /*a2b0*/  @!P0 SYNCS.PHASECHK.TRANS64 P0, [R0+URZ+0xa0], R2 ;  /* 0x0000a002000085a7 */ /* 0x000f2400080010ff */
[----:B----4-:R-:W-:Y:S05]  /*a2c0*/  @!P0 BRA `(.L_x_201) ;  /* 0xfffffffc00f08947 */ /* 0x010fea000383ffff */
[----:B------:R-:W-:Y:S05]  /*a2d0*/  BRA `(.L_x_202) ;  /* 0xffffffb000247947 */ /* 0x000fea000383ffff */
.L_x_102:
[----:B-1----:R-:W-:-:S07]  /*a2e0*/  MOV R0, UR7 ;  /* 0x0000000700007c02 */ /* 0x002fce0008000f00 */
.L_x_203:
[----:B-1----:R1:W4:Y:S02]  /*a2f0*/  SYNCS.PHASECHK.TRANS64.TRYWAIT P0, [R0+URZ+0xa8], R2 ;  /* 0x0000a802000075a7 */ /* 0x00232400080011ff */
[----:B----4-:R-:W-:Y:S05]  /*a300*/  @!P0 NANOSLEEP.SYNCS 0x989680 ;  /* 0x009896800000895d */ /* 0x010fea0003900000 */
[----:B------:R-:W4:Y:S02]  /*a310*/  @!P0 SYNCS.PHASECHK.TRANS64 P0, [R0+URZ+0xa8], R2 ;  /* 0x0000a802000085a7 */ /* 0x000f2400080010ff */
[----:B----4-:R-:W-:Y:S05]  /*a320*/  @!P0 BRA `(.L_x_203) ;  /* 0xfffffffc00f08947 */ /* 0x010fea000383ffff */
[----:B------:R-:W-:Y:S05]  /*a330*/  BRA `(.L_x_204) ;  /* 0xffffffb000147947 */ /* 0x000fea000383ffff */
.L_x_103:
[----:B-1----:R-:W-:-:S07]  /*a340*/  MOV R0, UR7 ;  /* 0x0000000700007c02 */ /* 0x002fce0008000f00 */
.L_x_205:
[----:B-1----:R1:W4:Y:S02]  /*a350*/  SYNCS.PHASECHK.TRANS64.TRYWAIT P0, [R0+URZ+0xb0], R2 ;  /* 0x0000b002000075a7 */ /* 0x00232400080011ff */
[----:B----4-:R-:W-:Y:S05]  /*a360*/  @!P0 NANOSLEEP.SYNCS 0x989680 ;  /* 0x009896800000895d */ /* 0x010fea0003900000 */
[----:B------:R-:W4:Y:S02]  /*a370*/  @!P0 SYNCS.PHASECHK.TRANS64 P0, [R0+URZ+0xb0], R2 ;  /* 0x0000b002000085a7 */ /* 0x000f2400080010ff */
[----:B----4-:R-:W-:Y:S05]  /*a380*/  @!P0 BRA `(.L_x_205) ;  /* 0xfffffffc00f08947 */ /* 0x010fea000383ffff */
[----:B------:R-:W-:Y:S05]  /*a390*/  BRA `(.L_x_206) ;  /* 0xffffffb000047947 */ /* 0x000fea000383ffff */
.L_x_105:
[----:B--2---:R2:W4:Y:S02]  /*a3a0*/  SYNCS.PHASECHK.TRANS64.TRYWAIT P0, [R0+URZ+0xd0], R2 ;  /* 0x0000d002000075a7 */ /* 0x00452400080011ff */
[----:B----4-:R-:W-:Y:S05]  /*a3b0*/  @!P0 NANOSLEEP.SYNCS 0x989680 ;  /* 0x009896800000895d */ /* 0x010fea0003900000 */
[----:B------:R-:W4:Y:S02]  /*a3c0*/  @!P0 SYNCS.PHASECHK.TRANS64 P0, [R0+URZ+0xd0], R2 ;  /* 0x0000d002000085a7 */ /* 0x000f2400080010ff */
[----:B----4-:R-:W-:Y:S05]  /*a3d0*/  @!P0 BRA `(.L_x_105) ;  /* 0xfffffffc00f08947 */ /* 0x010fea000383ffff */
[----:B------:R-:W-:Y:S05]  /*a3e0*/  BRA `(.L_x_207) ;  /* 0xffffffb000cc7947 */ /* 0x000fea000383ffff */
.L_x_116:
[----:B-1----:R-:W-:Y:S04]  /*a3f0*/  MOV R2, UR48 ;  /* 0x0000003000027c02 */ /* 0x002fe80008000f00 */
[----:B------:R1:W3:Y:S03]  /*a400*/  SYNCS.PHASECHK.TRANS64.TRYWAIT P1, [R2+URZ+0x80], R3 ;  /* 0x00008003020075a7 */ /* 0x0002e600080211ff */
[----:B---3--:R-:W-:Y:S05]  /*a410*/  @!P1 NANOSLEEP.SYNCS 0x989680 ;  /* 0x009896800000995d */ /* 0x008fea0003900000 */
[----:B------:R-:W3:Y:S02]  /*a420*/  @!P1 SYNCS.PHASECHK.TRANS64 P1, [R2+URZ+0x80], R3 ;  /* 0x00008003020095a7 */ /* 0x000ee400080210ff */
[----:B---3--:R-:W-:Y:S05]  /*a430*/  @!P1 BRA `(.L_x_116) ;  /* 0xfffffffc00ec9947 */ /* 0x008fea000383ffff */
[----:B------:R-:W-:Y:S05]  /*a440*/  BRA `(.L_x_115) ;  /* 0xffffffbc00d87947 */ /* 0x000fea000383ffff */
.L_x_118:
[----:B-1----:R1:W4:Y:S02]  /*a450*/  SYNCS.PHASECHK.TRANS64.TRYWAIT P0, [R112+URZ+0xf0], R0 ;  /* 0x0000f000700075a7 */ /* 0x00232400080011ff */
[----:B----4-:R-:W-:Y:S05]  /*a460*/  @!P0 NANOSLEEP.SYNCS 0x989680 ;  /* 0x009896800000895d */ /* 0x010fea0003900000 */
[----:B------:R-:W4:Y:S02]  /*a470*/  @!P0 SYNCS.PHASECHK.TRANS64 P0, [R112+URZ+0xf0], R0 ;  /* 0x0000f000700085a7 */ /* 0x000f2400080010ff */
[----:B----4-:R-:W-:Y:S05]  /*a480*/  @!P0 BRA `(.L_x_118) ;  /* 0xfffffffc00f08947 */ /* 0x010fea000383ffff */
[----:B------:R-:W-:Y:S05]  /*a490*/  BRA `(.L_x_117) ;  /* 0xffffffc000007947 */ /* 0x000fea000383ffff */
.L_x_127:
[----:B--2---:R2:W4:Y:S02]  /*a4a0*/  SYNCS.PHASECHK.TRANS64.TRYWAIT P0, [R2+URZ+0x80], R0 ;  /* 0x00008000020075a7 */ /* 0x00452400080011ff */
[----:B----4-:R-:W-:Y:S05]  /*a4b0*/  @!P0 NANOSLEEP.SYNCS 0x989680 ;  /* 0x009896800000895d */ /* 0x010fea0003900000 */
[----:B------:R-:W4:Y:S02]  /*a4c0*/  @!P0 SYNCS.PHASECHK.TRANS64 P0, [R2+URZ+0x80], R0 ;  /* 0x00008000020085a7 */ /* 0x000f2400080010ff */
[----:B----4-:R-:W-:Y:S05]  /*a4d0*/  @!P0 BRA `(.L_x_127) ;  /* 0xfffffffc00f08947 */ /* 0x010fea000383ffff */
[----:B------:R-:W-:Y:S05]  /*a4e0*/  BRA `(.L_x_126) ;  /* 0xffffffc800dc7947 */ /* 0x000fea000383ffff */
.L_x_135:
[----:B--2---:R2:W4:Y:S02]  /*a4f0*/  SYNCS.PHASECHK.TRANS64.TRYWAIT P0, [R0+URZ+0x80], R6 ;  /* 0x00008006000075a7 */ /* 0x00452400080011ff */
[----:B----4-:R-:W-:Y:S05]  /*a500*/  @!P0 NANOSLEEP.SYNCS 0x989680 ;  /* 0x009896800000895d */ /* 0x010fea0003900000 */
[----:B------:R-:W4:Y:S02]  /*a510*/  @!P0 SYNCS.PHASECHK.TRANS64 P0, [R0+URZ+0x80], R6 ;  /* 0x00008006000085a7 */ /* 0x000f2400080010ff */
[----:B----4-:R-:W-:Y:S05]  /*a520*/  @!P0 BRA `(.L_x_135) ;  /* 0xfffffffc00f08947 */ /* 0x010fea000383ffff */
[----:B------:R-:W-:Y:S05]  /*a530*/  BRA `(.L_x_134) ;  /* 0xffffffd400dc7947 */ /* 0x000fea000383ffff */
.L_x_143:
[----:B--2---:R2:W4:Y:S02]  /*a540*/  SYNCS.PHASECHK.TRANS64.TRYWAIT P0, [R0+URZ+0x80], R5 ;  /* 0x00008005000075a7 */ /* 0x00452400080011ff */
[----:B----4-:R-:W-:Y:S05]  /*a550*/  @!P0 NANOSLEEP.SYNCS 0x989680 ;  /* 0x009896800000895d */ /* 0x010fea0003900000 */
[----:B------:R-:W4:Y:S02]  /*a560*/  @!P0 SYNCS.PHASECHK.TRANS64 P0, [R0+URZ+0x80], R5 ;  /* 0x00008005000085a7 */ /* 0x000f2400080010ff */
[----:B----4-:R-:W-:Y:S05]  /*a570*/  @!P0 BRA `(.L_x_143) ;  /* 0xfffffffc00f08947 */ /* 0x010fea000383ffff */
[----:B------:R-:W-:Y:S05]  /*a580*/  BRA `(.L_x_142) ;  /* 0xffffffe000dc7947 */ /* 0x000fea000383ffff */
        .weak           $__internal_0_$__cuda_sm10x_tcgen05_guardrail_trap_col_being_dealloced_not_returned_by_alloc
        .type           $__internal_0_$__cuda_sm10x_tcgen05_guardrail_trap_col_being_dealloced_not_returned_by_alloc,@function
        .size           $__internal_0_$__cuda_sm10x_tcgen05_guardrail_trap_col_being_dealloced_not_returned_by_alloc,($__internal_1_$__cuda_sm10x_tcgen05_guardrail_trap_phase_invalid_during_alloc - $__internal_0_$__cuda_sm10x_tcgen05_guardrail_trap_col_being_dealloced_not_returned_by_alloc)
$__internal_0_$__cuda_sm10x_tcgen05_guardrail_trap_col_being_dealloced_not_returned_by_alloc:
[----:B------:R-:W-:Y:S05]  /*a590*/  BPT.TRAP 0x1 ;  /* 0x000000040000795c */ /* 0x000fea0000300000 */
[----:B------:R-:W-:-:S04]  /*a5a0*/  HFMA2 R3, -RZ, RZ, 0, 0 ;  /* 0x00000000ff037431 */ /* 0x000fc800000001ff */
[----:B------:R-:W-:Y:S05]  /*a5b0*/  RET.REL.NODEC R2 `(_ZN7cutlass13device_kernelINS_4gemm6kernel13GemmUniversalIN4cute5tupleIJiiiiEEENS1_10collective13CollectiveMmaINS1_35MainloopSm100TmaUmmaWarpSpecializedILi8ELi2ELi4ENS5_IJNS4_1CILi2EEENSA_ILi1EEESC_EEEEENS5_IJNSA_ILi256EEENSA_ILi128EEENSA_ILi64EEEEEENS_6half_tENS5_IJlSC_lEEESJ_SK_NS4_8TiledMMAINS4_8MMA_AtomIJNS4_26SM100_MMA_F16BF16_2x1SM_SSISJ_SJ_fLi256ELi128ELNS4_4UMMA5MajorE0ELSP_0ELNSO_7ScaleInE0ELSQ_0EEEEEENS4_6LayoutINS5_IJSC_SC_SC_EEENS5_IJNSA_ILi0EEESV_SV_EEEEENS5_IJNS4_10UnderscoreESY_SY_EEEEENS4_18SM100_TMA_2SM_LOADENS4_14ComposedLayoutINS4_7SwizzleILi3ELi4ELi3EEENS4_18smem_ptr_flag_bitsILi16EEENST_INS5_IJNSA_ILi8EEESH_EEENS5_IJSH_SC_EEEEEEEvNS4_8identityES11_S1B_vS1C_EENS_8epilogue10collective18CollectiveEpilogueINS1E_23Sm100TmaWarpSpecializedILi4ELi2ELi32ELb1ELb0EEEJNS5_IJSG_SG_SH_EEENS5_IJNST_ISG_SC_EENST_INSA_ILi32EEESC_EEEEESJ_SK_SJ_SK_NS1E_6fusion15FusionCallbacksIS1I_NS1O_17LinearCombinationISJ_fSJ_fLNS_15FloatRoundStyleE2EEES1J_S1N_JEEENS4_5SM1004TMEM4LOAD26SM100_TMEM_LOAD_32dp32b32xENS4_13SM90_TMA_LOADENS12_INS13_ILi2ELi4ELi3EEES16_NST_INS5_IJS17_S1L_EEENS5_IJS1L_SC_EEEEEEENS4_39AutoVectorizingCopyWithAssumedAlignmentILi128EEENS4_14SM90_TMA_STOREES23_S25_S25_EEEvvEEEEvNT_6ParamsE) ;  /* 0xffffff5802907950 */ /* 0x000fea0003c3ffff */
        .weak           $__internal_1_$__cuda_sm10x_tcgen05_guardrail_trap_phase_invalid_during_alloc
        .type           $__internal_1_$__cuda_sm10x_tcgen05_guardrail_trap_phase_invalid_during_alloc,@function
        .size           $__internal_1_$__cuda_sm10x_tcgen05_guardrail_trap_phase_invalid_during_alloc,($__internal_2_$__cuda_sm10x_tcgen05_guardrail_trap_unallocated_columns_being_dealloced - $__internal_1_$__cuda_sm10x_tcgen05_guardrail_trap_phase_invalid_during_alloc)
$__internal_1_$__cuda_sm10x_tcgen05_guardrail_trap_phase_invalid_during_alloc:
[----:B------:R-:W-:Y:S05]  /*a5c0*/  BPT.TRAP 0x1 ;  /* 0x000000040000795c */ /* 0x000fea0000300000 */
[----:B------:R-:W-:-:S04]  /*a5d0*/  MOV R3, 0x0 ;  /* 0x0000000000037802 */ /* 0x000fc80000000f00 */
[----:B------:R-:W-:Y:S05]  /*a5e0*/  RET.REL.NODEC R2 `(_ZN7cutlass13device_kernelINS_4gemm6kernel13GemmUniversalIN4cute5tupleIJiiiiEEENS1_10collective13CollectiveMmaINS1_35MainloopSm100TmaUmmaWarpSpecializedILi8ELi2ELi4ENS5_IJNS4_1CILi2EEENSA_ILi1EEESC_EEEEENS5_IJNSA_ILi256EEENSA_ILi128EEENSA_ILi64EEEEEENS_6half_tENS5_IJlSC_lEEESJ_SK_NS4_8TiledMMAINS4_8MMA_AtomIJNS4_26SM100_MMA_F16BF16_2x1SM_SSISJ_SJ_fLi256ELi128ELNS4_4UMMA5MajorE0ELSP_0ELNSO_7ScaleInE0ELSQ_0EEEEEENS4_6LayoutINS5_IJSC_SC_SC_EEENS5_IJNSA_ILi0EEESV_SV_EEEEENS5_IJNS4_10UnderscoreESY_SY_EEEEENS4_18SM100_TMA_2SM_LOADENS4_14ComposedLayoutINS4_7SwizzleILi3ELi4ELi3EEENS4_18smem_ptr_flag_bitsILi16EEENST_INS5_IJNSA_ILi8EEESH_EEENS5_IJSH_SC_EEEEEEEvNS4_8identityES11_S1B_vS1C_EENS_8epilogue10collective18CollectiveEpilogueINS1E_23Sm100TmaWarpSpecializedILi4ELi2ELi32ELb1ELb0EEEJNS5_IJSG_SG_SH_EEENS5_IJNST_ISG_SC_EENST_INSA_ILi32EEESC_EEEEESJ_SK_SJ_SK_NS1E_6fusion15FusionCallbacksIS1I_NS1O_17LinearCombinationISJ_fSJ_fLNS_15FloatRoundStyleE2EEES1J_S1N_JEEENS4_5SM1004TMEM4LOAD26SM100_TMEM_LOAD_32dp32b32xENS4_13SM90_TMA_LOADENS12_INS13_ILi2ELi4ELi3EEES16_NST_INS5_IJS17_S1L_EEENS5_IJS1L_SC_EEEEEEENS4_39AutoVectorizingCopyWithAssumedAlignmentILi128EEENS4_14SM90_TMA_STOREES23_S25_S25_EEEvvEEEEvNT_6ParamsE) ;  /* 0xffffff5802847950 */ /* 0x000fea0003c3ffff */
        .weak           $__internal_2_$__cuda_sm10x_tcgen05_guardrail_trap_unallocated_columns_being_dealloced
        .type           $__internal_2_$__cuda_sm10x_tcgen05_guardrail_trap_unallocated_columns_being_dealloced,@function
        .size           $__internal_2_$__cuda_sm10x_tcgen05_guardrail_trap_unallocated_columns_being_dealloced,(.L_x_209 - $__internal_2_$__cuda_sm10x_tcgen05_guardrail_trap_unallocated_columns_being_dealloced)
$__internal_2_$__cuda_sm10x_tcgen05_guardrail_trap_unallocated_columns_being_dealloced:
[----:B------:R-:W-:Y:S05]  /*a5f0*/  BPT.TRAP 0x1 ;  /* 0x000000040000795c */ /* 0x000fea0000300000 */
[----:B------:R-:W-:-:S04]  /*a600*/  HFMA2 R3, -RZ, RZ, 0, 0 ;  /* 0x00000000ff037431 */ /* 0x000fc800000001ff */
[----:B------:R-:W-:Y:S05]  /*a610*/  RET.REL.NODEC R2 `(_ZN7cutlass13device_kernelINS_4gemm6kernel13GemmUniversalIN4cute5tupleIJiiiiEEENS1_10collective13CollectiveMmaINS1_35MainloopSm100TmaUmmaWarpSpecializedILi8ELi2ELi4ENS5_IJNS4_1CILi2EEENSA_ILi1EEESC_EEEEENS5_IJNSA_ILi256EEENSA_ILi128EEENSA_ILi64EEEEEENS_6half_tENS5_IJlSC_lEEESJ_SK_NS4_8TiledMMAINS4_8MMA_AtomIJNS4_26SM100_MMA_F16BF16_2x1SM_SSISJ_SJ_fLi256ELi128ELNS4_4UMMA5MajorE0ELSP_0ELNSO_7ScaleInE0ELSQ_0EEEEEENS4_6LayoutINS5_IJSC_SC_SC_EEENS5_IJNSA_ILi0EEESV_SV_EEEEENS5_IJNS4_10UnderscoreESY_SY_EEEEENS4_18SM100_TMA_2SM_LOADENS4_14ComposedLayoutINS4_7SwizzleILi3ELi4ELi3EEENS4_18smem_ptr_flag_bitsILi16EEENST_INS5_IJNSA_ILi8EEESH_EEENS5_IJSH_SC_EEEEEEEvNS4_8identityES11_S1B_vS1C_EENS_8epilogue10collective18CollectiveEpilogueINS1E_23Sm100TmaWarpSpecializedILi4ELi2ELi32ELb1ELb0EEEJNS5_IJSG_SG_SH_EEENS5_IJNST_ISG_SC_EENST_INSA_ILi32EEESC_EEEEESJ_SK_SJ_SK_NS1E_6fusion15FusionCallbacksIS1I_NS1O_17LinearCombinationISJ_fSJ_fLNS_15FloatRoundStyleE2EEES1J_S1N_JEEENS4_5SM1004TMEM4LOAD26SM100_TMEM_LOAD_32dp32b32xENS4_13SM90_TMA_LOADENS12_INS13_ILi2ELi4ELi3EEES16_NST_INS5_IJS17_S1L_EEENS5_IJS1L_SC_EEEEEEENS4_39AutoVectorizingCopyWithAssumedAlignmentILi128EEENS4_14SM90_TMA_STOREES23_S25_S25_EEEvvEEEEvNT_6ParamsE) ;  /* 0xffffff5802787950 */ /* 0x000fea0003c3ffff */
.L_x_208:
[----:B------:R-:W-:-:S00]  /*a620*/  BRA `(.L_x_208) ;  /* 0xfffffffc00fc7947 */ /* 0x000fc0000383ffff */
[----:B------:R-:W-:-:S00]  /*a630*/  NOP ;  /* 0x0000000000007918 */ /* 0x000fc00000000000 */
        /* <DEDUP_REMOVED lines=12> */
.L_x_209:


//--------------------- .nv.global.init           --------------------------
	.section	.nv.global.init,"aw",@progbits
.nv.global.init:
	.type		$str$27,@object
	.size		$str$27,($str$28 - $str$27)
$str$27:
        /*0000*/ 	.byte	0x28, 0x61, 0x64, 0x64, 0x72, 0x65, 0x73, 0x73, 0x20, 0x26, 0x20, 0x6d, 0x61, 0x73, 0x6b, 0x29
        /*0010*/ 	.byte	0x20, 0x3d, 0x3d, 0x20, 0x30, 0x00
	.type		$str$28,@object
	.size		$str$28,($str$26 - $str$28)
$str$28:
        /*0016*/ 	.byte	0x2f, 0x74, 0x6d, 0x70, 0x2f, 0x63, 0x75, 0x74, 0x6c, 0x61, 0x73, 0x73, 0x5f, 0x73, 0x77, 0x65
        /*0026*/ 	.byte	0x65, 0x70, 0x5f, 0x73, 0x72, 0x63, 0x2f, 0x69, 0x6e, 0x63, 0x6c, 0x75, 0x64, 0x65, 0x2f, 0x63
        /*0036*/ 	.byte	0x75, 0x74, 0x65, 0x2f, 0x70, 0x6f, 0x69, 0x6e, 0x74, 0x65, 0x72, 0x5f, 0x66, 0x6c, 0x61, 0x67
        /*0046*/ 	.byte	0x67, 0x65, 0x64, 0x2e, 0x68, 0x70, 0x70, 0x00
	.type		$str$26,@object
	.size		$str$26,($str$25 - $str$26)
$str$26:
        /*004e*/ 	.byte	0x2f, 0x74, 0x6d, 0x70, 0x2f, 0x63, 0x75, 0x74, 0x6c, 0x61, 0x73, 0x73, 0x5f, 0x73, 0x77, 0x65
        /*005e*/ 	.byte	0x65, 0x70, 0x5f, 0x73, 0x72, 0x63, 0x2f, 0x69, 0x6e, 0x63, 0x6c, 0x75, 0x64, 0x65, 0x2f, 0x63
        /*006e*/ 	.byte	0x75, 0x74, 0x65, 0x2f, 0x61, 0x74, 0x6f, 0x6d, 0x2f, 0x63, 0x6f, 0x70, 0x79, 0x5f, 0x74, 0x72
        /*007e*/ 	.byte	0x61, 0x69, 0x74, 0x73, 0x5f, 0x73, 0x6d, 0x31, 0x30, 0x30, 0x2e, 0x68, 0x70, 0x70, 0x00
	.type		$str$25,@object
	.size		$str$25,(__unnamed_1 - $str$25)
$str$25:
        /*008d*/ 	.byte	0x28, 0x28, 0x75, 0x69, 0x6e, 0x74, 0x33, 0x32, 0x5f, 0x74, 0x28, 0x74, 0x68, 0x72, 0x65, 0x61
        /*009d*/ 	.byte	0x64, 0x49, 0x64, 0x78, 0x2e, 0x78, 0x29, 0x20, 0x2f, 0x20, 0x33, 0x32, 0x29, 0x20, 0x25, 0x20
        /*00ad*/ 	.byte	0x34, 0x29, 0x20, 0x3d, 0x3d, 0x20, 0x28, 0x28, 0x28, 0x74, 0x6d, 0x65, 0x6d, 0x5f, 0x61, 0x64
        /*00bd*/ 	.byte	0x64, 0x72, 0x20, 0x3e, 0x3e, 0x20, 0x31, 0x36, 0x29, 0x20, 0x2f, 0x20, 0x33, 0x32, 0x29, 0x20
        /*00cd*/ 	.byte	0x25, 0x20, 0x34, 0x29, 0x00
	.type		__unnamed_1,@object
	.size		__unnamed_1,(__unnamed_2 - __unnamed_1)
__unnamed_1:
        /*00d2*/ 	.byte	0x61, 0x75, 0x74, 0x6f, 0x20, 0x63, 0x75, 0x74, 0x65, 0x3a, 0x3a, 0x61, 0x73, 0x5f, 0x70, 0x6f
        /* <DEDUP_REMOVED lines=24> */
        /*0262*/ 	.byte	0x3e, 0x3e, 0x3e, 0x3e, 0x5d, 0x00
	.type		__unnamed_2,@object
	.size		__unnamed_2,(.L_2 - __unnamed_2)
__unnamed_2:
        /* <DEDUP_REMOVED lines=42> */
        /*0508*/ 	.byte	0x3e, 0x3e, 0x5d, 0x00
.L_2:


//--------------------- .nv.shared._ZN7cutlass13device_kernelINS_4gemm6kernel13GemmUniversalIN4cute5tupleIJiiiiEEENS1_10collective13CollectiveMmaINS1_35MainloopSm100TmaUmmaWarpSpecializedILi8ELi2ELi4ENS5_IJNS4_1CILi2EEENSA_ILi1EEESC_EEEEENS5_IJNSA_ILi256EEENSA_ILi128EEENSA_ILi64EEEEEENS_6half_tENS5_IJlSC_lEEESJ_SK_NS4_8TiledMMAINS4_8MMA_AtomIJNS4_26SM100_MMA_F16BF16_2x1SM_SSISJ_SJ_fLi256ELi128ELNS4_4UMMA5MajorE0ELSP_0ELNSO_7ScaleInE0ELSQ_0EEEEEENS4_6LayoutINS5_IJSC_SC_SC_EEENS5_IJNSA_ILi0EEESV_SV_EEEEENS5_IJNS4_10UnderscoreESY_SY_EEEEENS4_18SM100_TMA_2SM_LOADENS4_14ComposedLayoutINS4_7SwizzleILi3ELi4ELi3EEENS4_18smem_ptr_flag_bitsILi16EEENST_INS5_IJNSA_ILi8EEESH_EEENS5_IJSH_SC_EEEEEEEvNS4_8identityES11_S1B_vS1C_EENS_8epilogue10collective18CollectiveEpilogueINS1E_23Sm100TmaWarpSpecializedILi4ELi2ELi32ELb1ELb0EEEJNS5_IJSG_SG_SH_EEENS5_IJNST_ISG_SC_EENST_INSA_ILi32EEESC_EEEEESJ_SK_SJ_SK_NS1E_6fusion15FusionCallbacksIS1I_NS1O_17LinearCombinationISJ_fSJ_fLNS_15FloatRoundStyleE2EEES1J_S1N_JEEENS4_5SM1004TMEM4LOAD26SM100_TMEM_LOAD_32dp32b32xENS4_13SM90_TMA_LOADENS12_INS13_ILi2ELi4ELi3EEES16_NST_INS5_IJS17_S1L_EEENS5_IJS1L_SC_EEEEEEENS4_39AutoVectorizingCopyWithAssumedAlignmentILi128EEENS4_14SM90_TMA_STOREES23_S25_S25_EEEvvEEEEvNT_6ParamsE --------------------------
	.section	.nv.shared._ZN7cutlass13device_kernelINS_4gemm6kernel13GemmUniversalIN4cute5tupleIJiiiiEEENS1_10collective13CollectiveMmaINS1_35MainloopSm100TmaUmmaWarpSpecializedILi8ELi2ELi4ENS5_IJNS4_1CILi2EEENSA_ILi1EEESC_EEEEENS5_IJNSA_ILi256EEENSA_ILi128EEENSA_ILi64EEEEEENS_6half_tENS5_IJlSC_lEEESJ_SK_NS4_8TiledMMAINS4_8MMA_AtomIJNS4_26SM100_MMA_F16BF16_2x1SM_SSISJ_SJ_fLi256ELi128ELNS4_4UMMA5MajorE0ELSP_0ELNSO_7ScaleInE0ELSQ_0EEEEEENS4_6LayoutINS5_IJSC_SC_SC_EEENS5_IJNSA_ILi0EEESV_SV_EEEEENS5_IJNS4_10UnderscoreESY_SY_EEEEENS4_18SM100_TMA_2SM_LOADENS4_14ComposedLayoutINS4_7SwizzleILi3ELi4ELi3EEENS4_18smem_ptr_flag_bitsILi16EEENST_INS5_IJNSA_ILi8EEESH_EEENS5_IJSH_SC_EEEEEEEvNS4_8identityES11_S1B_vS1C_EENS_8epilogue10collective18CollectiveEpilogueINS1E_23Sm100TmaWarpSpecializedILi4ELi2ELi32ELb1ELb0EEEJNS5_IJSG_SG_SH_EEENS5_IJNST_ISG_SC_EENST_INSA_ILi32EEESC_EEEEESJ_SK_SJ_SK_NS1E_6fusion15FusionCallbacksIS1I_NS1O_17LinearCombinationISJ_fSJ_fLNS_15FloatRoundStyleE2EEES1J_S1N_JEEENS4_5SM1004TMEM4LOAD26SM100_TMEM_LOAD_32dp32b32xENS4_13SM90_TMA_LOADENS12_INS13_ILi2ELi4ELi3EEES16_NST_INS5_IJS17_S1L_EEENS5_IJS1L_SC_EEEEEEENS4_39AutoVectorizingCopyWithAssumedAlignmentILi128EEENS4_14SM90_TMA_STOREES23_S25_S25_EEEvvEEEEvNT_6ParamsE,"aw",@nobits
	.sectionflags	@""
	.align	16
	.zero		1024


//--------------------- .nv.shared.reserved.0     --------------------------
	.section	.nv.shared.reserved.0,"aw",@nobits
	.weak		__nv_reservedSMEM_offset_0_alias
	.size		__nv_reservedSMEM_offset_0_alias, 0, 64
	.other		__nv_reservedSMEM_offset_0_alias,@"STO_CUDA_RESERVED_SHARED STV_DEFAULT"
__nv_reservedSMEM_offset_0_alias:
	.zero		0
.nv.shared.reserved.0:
	.zero		64
	.weak		__nv_reservedSMEM_tcgen05_partition
	.type		__nv_reservedSMEM_tcgen05_partition,@object
	.size		__nv_reservedSMEM_tcgen05_partition,(.L_0 - __nv_reservedSMEM_tcgen05_partition)
__nv_reservedSMEM_tcgen05_partition:
	.zero		32
.L_0:


//--------------------- .nv.global                --------------------------
	.section	.nv.global,"aw",@nobits
.nv.global:
	.type		_ZN39_INTERNAL_fc85a52b_4_k_cu_b1f7991a_64764cute1_E,@object
	.size		_ZN39_INTERNAL_fc85a52b_4_k_cu_b1f7991a_64764cute1_E,(_ZN39_INTERNAL_fc85a52b_4_k_cu_b1f7991a_64764cuda3std3__45__cpo6cbeginE - _ZN39_INTERNAL_fc85a52b_4_k_cu_b1f7991a_64764cute1_E)
_ZN39_INTERNAL_fc85a52b_4_k_cu_b1f7991a_64764cute1_E:
	.zero		1
	.type		_ZN39_INTERNAL_fc85a52b_4_k_cu_b1f7991a_64764cuda3std3__45__cpo6cbeginE,@object
	.size		_ZN39_INTERNAL_fc85a52b_4_k_cu_b1f7991a_64764cuda3std3__45__cpo6cbeginE,(_ZN39_INTERNAL_fc85a52b_4_k_cu_b1f7991a_64764cuda3std3__48in_placeE - _ZN39_INTERNAL_fc85a52b_4_k_cu_b1f7991a_64764cuda3std3__45__cpo6cbeginE)
_ZN39_INTERNAL_fc85a52b_4_k_cu_b1f7991a_64764cuda3std3__45__cpo6cbeginE:
	.zero		1
	.type		_ZN39_INTERNAL_fc85a52b_4_k_cu_b1f7991a_64764cuda3std3__48in_placeE,@object
	.size		_ZN39_INTERNAL_fc85a52b_4_k_cu_b1f7991a_64764cuda3std3__48in_placeE,(_ZN39_INTERNAL_fc85a52b_4_k_cu_b1f7991a_64764cuda3std6ranges3__45__cpo9iter_moveE - _ZN39_INTERNAL_fc85a52b_4_k_cu_b1f7991a_64764cuda3std3__48in_placeE)
_ZN39_INTERNAL_fc85a52b_4_k_cu_b1f7991a_64764cuda3std3__48in_placeE:
	.zero		1
	.type		_ZN39_INTERNAL_fc85a52b_4_k_cu_b1f7991a_64764cuda3std6ranges3__45__cpo9iter_moveE,@object
	.size		_ZN39_INTERNAL_fc85a52b_4_k_cu_b1f7991a_64764cuda3std6ranges3__45__cpo9iter_moveE,(_ZN39_INTERNAL_fc85a52b_4_k_cu_b1f7991a_64764cuda3std3__45__cpo5beginE - _ZN39_INTERNAL_fc85a52b_4_k_cu_b1f7991a_64764cuda3std6ranges3__45__cpo9iter_moveE)
_ZN39_INTERNAL_fc85a52b_4_k_cu_b1f7991a_64764cuda3std6ranges3__45__cpo9iter_moveE:
	.zero		1
	.type		_ZN39_INTERNAL_fc85a52b_4_k_cu_b1f7991a_64764cuda3std3__45__cpo5beginE,@object
	.size		_ZN39_INTERNAL_fc85a52b_4_k_cu_b1f7991a_64764cuda3std3__45__cpo5beginE,(_ZN39_INTERNAL_fc85a52b_4_k_cu_b1f7991a_64764cuda3std3__441_GLOBAL__N__fc85a52b_4_k_cu_b1f7991a_64766ignoreE - _ZN39_INTERNAL_fc85a52b_4_k_cu_b1f7991a_64764cuda3std3__45__cpo5beginE)
_ZN39_INTERNAL_fc85a52b_4_k_cu_b1f7991a_64764cuda3std3__45__cpo5beginE:
	.zero		1
	.type		_ZN39_INTERNAL_fc85a52b_4_k_cu_b1f7991a_64764cuda3std3__441_GLOBAL__N__fc85a52b_4_k_cu_b1f7991a_64766ignoreE,@object
	.size		_ZN39_INTERNAL_fc85a52b_4_k_cu_b1f7991a_64764cuda3std3__441_GLOBAL__N__fc85a52b_4_k_cu_b1f7991a_64766ignoreE,(_ZN39_INTERNAL_fc85a52b_4_k_cu_b1f7991a_64764cute7productE - _ZN39_INTERNAL_fc85a52b_4_k_cu_b1f7991a_64764cuda3std3__441_GLOBAL__N__fc85a52b_4_k_cu_b1f7991a_64766ignoreE)
_ZN39_INTERNAL_fc85a52b_4_k_cu_b1f7991a_64764cuda3std3__441_GLOBAL__N__fc85a52b_4_k_cu_b1f7991a_64766ignoreE:
	.zero		1
	.type		_ZN39_INTERNAL_fc85a52b_4_k_cu_b1f7991a_64764cute7productE,@object
	.size		_ZN39_INTERNAL_fc85a52b_4_k_cu_b1f7991a_64764cute7productE,(_ZN39_INTERNAL_fc85a52b_4_k_cu_b1f7991a_64764cuda3std3__45__cpo3endE - _ZN39_INTERNAL_fc85a52b_4_k_cu_b1f7991a_64764cute7productE)
_ZN39_INTERNAL_fc85a52b_4_k_cu_b1f7991a_64764cute7productE:
	.zero		1
	.type		_ZN39_INTERNAL_fc85a52b_4_k_cu_b1f7991a_64764cuda3std3__45__cpo3endE,@object
	.size		_ZN39_INTERNAL_fc85a52b_4_k_cu_b1f7991a_64764cuda3std3__45__cpo3endE,(_ZN39_INTERNAL_fc85a52b_4_k_cu_b1f7991a_64764cuda3std3__419piecewise_constructE - _ZN39_INTERNAL_fc85a52b_4_k_cu_b1f7991a_64764cuda3std3__45__cpo3endE)
_ZN39_INTERNAL_fc85a52b_4_k_cu_b1f7991a_64764cuda3std3__45__cpo3endE:
	.zero		1
	.type		_ZN39_INTERNAL_fc85a52b_4_k_cu_b1f7991a_64764cuda3std3__419piecewise_constructE,@object
	.size		_ZN39_INTERNAL_fc85a52b_4_k_cu_b1f7991a_64764cuda3std3__419piecewise_constructE,(_ZN39_INTERNAL_fc85a52b_4_k_cu_b1f7991a_64764cuda3std3__45__cpo4cendE - _ZN39_INTERNAL_fc85a52b_4_k_cu_b1f7991a_64764cuda3std3__419piecewise_constructE)
_ZN39_INTERNAL_fc85a52b_4_k_cu_b1f7991a_64764cuda3std3__419piecewise_constructE:
	.zero		1
	.type		_ZN39_INTERNAL_fc85a52b_4_k_cu_b1f7991a_64764cuda3std3__45__cpo4cendE,@object
	.size		_ZN39_INTERNAL_fc85a52b_4_k_cu_b1f7991a_64764cuda3std3__45__cpo4cendE,(_ZN39_INTERNAL_fc85a52b_4_k_cu_b1f7991a_64764cuda3std6ranges3__45__cpo4swapE - _ZN39_INTERNAL_fc85a52b_4_k_cu_b1f7991a_64764cuda3std3__45__cpo4cendE)
_ZN39_INTERNAL_fc85a52b_4_k_cu_b1f7991a_64764cuda3std3__45__cpo4cendE:
	.zero		1
	.type		_ZN39_INTERNAL_fc85a52b_4_k_cu_b1f7991a_64764cuda3std6ranges3__45__cpo4swapE,@object
	.size		_ZN39_INTERNAL_fc85a52b_4_k_cu_b1f7991a_64764cuda3std6ranges3__45__cpo4swapE,(.L_10 - _ZN39_INTERNAL_fc85a52b_4_k_cu_b1f7991a_64764cuda3std6ranges3__45__cpo4swapE)
_ZN39_INTERNAL_fc85a52b_4_k_cu_b1f7991a_64764cuda3std6ranges3__45__cpo4swapE:
	.zero		1
.L_10:


//--------------------- .nv.constant0._ZN7cutlass13device_kernelINS_4gemm6kernel13GemmUniversalIN4cute5tupleIJiiiiEEENS1_10collective13CollectiveMmaINS1_35MainloopSm100TmaUmmaWarpSpecializedILi8ELi2ELi4ENS5_IJNS4_1CILi2EEENSA_ILi1EEESC_EEEEENS5_IJNSA_ILi256EEENSA_ILi128EEENSA_ILi64EEEEEENS_6half_tENS5_IJlSC_lEEESJ_SK_NS4_8TiledMMAINS4_8MMA_AtomIJNS4_26SM100_MMA_F16BF16_2x1SM_SSISJ_SJ_fLi256ELi128ELNS4_4UMMA5MajorE0ELSP_0ELNSO_7ScaleInE0ELSQ_0EEEEEENS4_6LayoutINS5_IJSC_SC_SC_EEENS5_IJNSA_ILi0EEESV_SV_EEEEENS5_IJNS4_10UnderscoreESY_SY_EEEEENS4_18SM100_TMA_2SM_LOADENS4_14ComposedLayoutINS4_7SwizzleILi3ELi4ELi3EEENS4_18smem_ptr_flag_bitsILi16EEENST_INS5_IJNSA_ILi8EEESH_EEENS5_IJSH_SC_EEEEEEEvNS4_8identityES11_S1B_vS1C_EENS_8epilogue10collective18CollectiveEpilogueINS1E_23Sm100TmaWarpSpecializedILi4ELi2ELi32ELb1ELb0EEEJNS5_IJSG_SG_SH_EEENS5_IJNST_ISG_SC_EENST_INSA_ILi32EEESC_EEEEESJ_SK_SJ_SK_NS1E_6fusion15FusionCallbacksIS1I_NS1O_17LinearCombinationISJ_fSJ_fLNS_15FloatRoundStyleE2EEES1J_S1N_JEEENS4_5SM1004TMEM4LOAD26SM100_TMEM_LOAD_32dp32b32xENS4_13SM90_TMA_LOADENS12_INS13_ILi2ELi4ELi3EEES16_NST_INS5_IJS17_S1L_EEENS5_IJS1L_SC_EEEEEEENS4_39AutoVectorizingCopyWithAssumedAlignmentILi128EEENS4_14SM90_TMA_STOREES23_S25_S25_EEEvvEEEEvNT_6ParamsE --------------------------
	.section	.nv.constant0._ZN7cutlass13device_kernelINS_4gemm6kernel13GemmUniversalIN4cute5tupleIJiiiiEEENS1_10collective13CollectiveMmaINS1_35MainloopSm100TmaUmmaWarpSpecializedILi8ELi2ELi4ENS5_IJNS4_1CILi2EEENSA_ILi1EEESC_EEEEENS5_IJNSA_ILi256EEENSA_ILi128EEENSA_ILi64EEEEEENS_6half_tENS5_IJlSC_lEEESJ_SK_NS4_8TiledMMAINS4_8MMA_AtomIJNS4_26SM100_MMA_F16BF16_2x1SM_SSISJ_SJ_fLi256ELi128ELNS4_4UMMA5MajorE0ELSP_0ELNSO_7ScaleInE0ELSQ_0EEEEEENS4_6LayoutINS5_IJSC_SC_SC_EEENS5_IJNSA_ILi0EEESV_SV_EEEEENS5_IJNS4_10UnderscoreESY_SY_EEEEENS4_18SM100_TMA_2SM_LOADENS4_14ComposedLayoutINS4_7SwizzleILi3ELi4ELi3EEENS4_18smem_ptr_flag_bitsILi16EEENST_INS5_IJNSA_ILi8EEESH_EEENS5_IJSH_SC_EEEEEEEvNS4_8identityES11_S1B_vS1C_EENS_8epilogue10collective18CollectiveEpilogueINS1E_23Sm100TmaWarpSpecializedILi4ELi2ELi32ELb1ELb0EEEJNS5_IJSG_SG_SH_EEENS5_IJNST_ISG_SC_EENST_INSA_ILi32EEESC_EEEEESJ_SK_SJ_SK_NS1E_6fusion15FusionCallbacksIS1I_NS1O_17LinearCombinationISJ_fSJ_fLNS_15FloatRoundStyleE2EEES1J_S1N_JEEENS4_5SM1004TMEM4LOAD26SM100_TMEM_LOAD_32dp32b32xENS4_13SM90_TMA_LOADENS12_INS13_ILi2ELi4ELi3EEES16_NST_INS5_IJS17_S1L_EEENS5_IJS1L_SC_EEEEEEENS4_39AutoVectorizingCopyWithAssumedAlignmentILi128EEENS4_14SM90_TMA_STOREES23_S25_S25_EEEvvEEEEvNT_6ParamsE,"a",@progbits
	.sectionflags	@""
	.align	4
.nv.constant0._ZN7cutlass13device_kernelINS_4gemm6kernel13GemmUniversalIN4cute5tupleIJiiiiEEENS1_10collective13CollectiveMmaINS1_35MainloopSm100TmaUmmaWarpSpecializedILi8ELi2ELi4ENS5_IJNS4_1CILi2EEENSA_ILi1EEESC_EEEEENS5_IJNSA_ILi256EEENSA_ILi128EEENSA_ILi64EEEEEENS_6half_tENS5_IJlSC_lEEESJ_SK_NS4_8TiledMMAINS4_8MMA_AtomIJNS4_26SM100_MMA_F16BF16_2x1SM_SSISJ_SJ_fLi256ELi128ELNS4_4UMMA5MajorE0ELSP_0ELNSO_7ScaleInE0ELSQ_0EEEEEENS4_6LayoutINS5_IJSC_SC_SC_EEENS5_IJNSA_ILi0EEESV_SV_EEEEENS5_IJNS4_10UnderscoreESY_SY_EEEEENS4_18SM100_TMA_2SM_LOADENS4_14ComposedLayoutINS4_7SwizzleILi3ELi4ELi3EEENS4_18smem_ptr_flag_bitsILi16EEENST_INS5_IJNSA_ILi8EEESH_EEENS5_IJSH_SC_EEEEEEEvNS4_8identityES11_S1B_vS1C_EENS_8epilogue10collective18CollectiveEpilogueINS1E_23Sm100TmaWarpSpecializedILi4ELi2ELi32ELb1ELb0EEEJNS5_IJSG_SG_SH_EEENS5_IJNST_ISG_SC_EENST_INSA_ILi32EEESC_EEEEESJ_SK_SJ_SK_NS1E_6fusion15FusionCallbacksIS1I_NS1O_17LinearCombinationISJ_fSJ_fLNS_15FloatRoundStyleE2EEES1J_S1N_JEEENS4_5SM1004TMEM4LOAD26SM100_TMEM_LOAD_32dp32b32xENS4_13SM90_TMA_LOADENS12_INS13_ILi2ELi4ELi3EEES16_NST_INS5_IJS17_S1L_EEENS5_IJS1L_SC_EEEEEEENS4_39AutoVectorizingCopyWithAssumedAlignmentILi128EEENS4_14SM90_TMA_STOREES23_S25_S25_EEEvvEEEEvNT_6ParamsE:
	.zero		2944


//--------------------- SYMBOLS --------------------------

	.type		.nv.reservedSmem.offset0,@object
	.size		.nv.reservedSmem.offset0,0x4
	.type		.nv.reservedSmem.cap,@object
	.size		.nv.reservedSmem.cap,0x4
	.type		__assertfail,@function
